//
// Generated by NVIDIA NVVM Compiler
//
// Compiler Build ID: CL-36424714
// Cuda compilation tools, release 13.0, V13.0.88
// Based on NVVM 20.0.0
//

.version 9.0
.target sm_100
.address_size 64

	// .globl	_Z17conv_fused_kernelPfS_S_
.global .align 1 .b8 _ZZN34_INTERNAL_daba4bec_4_k_cu_f22819107BarrierEvE15global_state_in[256];
.global .align 1 .b8 _ZZN34_INTERNAL_daba4bec_4_k_cu_f22819107BarrierEvE16global_state_out[256];
// _ZZ18conv_device_kernelPfS_S_E14PaddedX_shared has been demoted
// _ZZ18conv_device_kernelPfS_S_E8K_shared has been demoted
// _ZZ25conv_device_kernel_sharedPfS_S_S_bbE14PaddedX_shared has been demoted
// _ZZ25conv_device_kernel_sharedPfS_S_S_bbE8K_shared has been demoted
// _ZZ17conv_fused_kernelPfS_S_E6shared has been demoted

.visible .entry _Z17conv_fused_kernelPfS_S_(
	.param .u64 .ptr .align 1 _Z17conv_fused_kernelPfS_S__param_0,
	.param .u64 .ptr .align 1 _Z17conv_fused_kernelPfS_S__param_1,
	.param .u64 .ptr .align 1 _Z17conv_fused_kernelPfS_S__param_2
)
{
	.reg .pred 	%p<136>;
	.reg .b16 	%rs<51>;
	.reg .b32 	%r<497>;
	.reg .b32 	%f<800>;
	.reg .b64 	%rd<171>;
	// demoted variable
	.shared .align 4 .b8 _ZZ25conv_device_kernel_sharedPfS_S_S_bbE14PaddedX_shared[400];
	// demoted variable
	.shared .align 4 .b8 _ZZ25conv_device_kernel_sharedPfS_S_S_bbE8K_shared[768];
	// demoted variable
	.shared .align 4 .b8 _ZZ17conv_fused_kernelPfS_S_E6shared[16640];
	ld.param.u64 	%rd18, [_Z17conv_fused_kernelPfS_S__param_1];
	cvta.to.global.u64 	%rd1, %rd18;
	mov.u32 	%r134, %tid.z;
	mov.u32 	%r135, %tid.y;
	shl.b32 	%r136, %r135, 2;
	mov.u32 	%r137, %tid.x;
	add.s32 	%r138, %r136, %r137;
	mad.lo.s32 	%r139, %r134, 13, %r138;
	cvt.u16.u32 	%rs2, %r139;
	mul.lo.s16 	%rs3, %rs2, 205;
	shr.u16 	%rs4, %rs3, 11;
	cvt.u32.u16 	%r1, %rs4;
	mul.lo.s16 	%rs5, %rs4, 10;
	sub.s16 	%rs1, %rs2, %rs5;
	cvt.u32.u16 	%r140, %rs1;
	and.b32  	%r2, %r140, 255;
	shl.b32 	%r141, %r134, 3;
	shl.b32 	%r142, %r135, 1;
	add.s32 	%r143, %r141, %r142;
	shl.b32 	%r144, %r137, 1;
	mul.lo.s32 	%r145, %r135, 6;
	mad.lo.s32 	%r146, %r134, 24, %r145;
	add.s32 	%r147, %r146, %r144;
	cvt.u16.u32 	%rs6, %r144;
	mul.hi.u16 	%rs7, %rs6, 21846;
	cvt.u32.u16 	%r149, %rs7;
	add.s32 	%r150, %r143, %r149;
	setp.gt.u32 	%p7, %r150, 63;
	setp.gt.u32 	%p8, %r147, 191;
	or.pred  	%p1, %p7, %p8;
	mul.wide.u16 	%r3, %rs7, 576;
	shl.b32 	%r151, %r147, 2;
	mov.u32 	%r152, _ZZ25conv_device_kernel_sharedPfS_S_S_bbE8K_shared;
	add.s32 	%r4, %r152, %r151;
	or.b16  	%rs8, %rs6, 1;
	mul.hi.u16 	%rs9, %rs8, 21846;
	cvt.u32.u16 	%r153, %rs9;
	add.s32 	%r5, %r143, %r153;
	mul.wide.u16 	%r6, %rs9, 576;
	mov.b32 	%r458, 0;
	mov.f32 	%f638, 0f00000000;
	cvt.u64.u16 	%rd21, %rs1;
	and.b64  	%rd22, %rd21, 255;
	mov.f32 	%f639, %f638;
	mov.f32 	%f640, %f638;
	mov.f32 	%f641, %f638;
	mov.f32 	%f642, %f638;
	mov.f32 	%f643, %f638;
	mov.f32 	%f644, %f638;
	mov.f32 	%f645, %f638;
	mov.f32 	%f646, %f638;
	mov.f32 	%f647, %f638;
	mov.f32 	%f648, %f638;
	mov.f32 	%f649, %f638;
	mov.f32 	%f650, %f638;
	mov.f32 	%f651, %f638;
	mov.f32 	%f652, %f638;
	mov.f32 	%f653, %f638;
	mov.f32 	%f654, %f638;
	mov.f32 	%f655, %f638;
	mov.f32 	%f656, %f638;
	mov.f32 	%f657, %f638;
	mov.f32 	%f658, %f638;
	mov.f32 	%f659, %f638;
	mov.f32 	%f660, %f638;
	mov.f32 	%f661, %f638;
	mov.f32 	%f662, %f638;
	mov.f32 	%f663, %f638;
	mov.f32 	%f664, %f638;
	mov.f32 	%f665, %f638;
	mov.f32 	%f666, %f638;
	mov.f32 	%f667, %f638;
	mov.f32 	%f668, %f638;
	mov.f32 	%f669, %f638;
$L__BB0_1:
	mov.u32 	%r154, %tid.y;
	shl.b32 	%r155, %r154, 2;
	mov.u32 	%r156, %tid.x;
	add.s32 	%r157, %r155, %r156;
	mov.u32 	%r159, %tid.z;
	mad.lo.s32 	%r8, %r159, 13, %r157;
	setp.gt.u32 	%p9, %r8, 99;
	setp.gt.u32 	%p10, %r157, 12;
	or.pred  	%p11, %p9, %p10;
	@%p11 bra 	$L__BB0_5;
	mov.u32 	%r160, %ctaid.y;
	shl.b32 	%r161, %r160, 3;
	or.b32  	%r162, %r161, %r1;
	setp.eq.s32 	%p12, %r162, 0;
	add.s32 	%r163, %r161, %r1;
	setp.gt.u32 	%p13, %r163, 64;
	mov.u32 	%r165, %ctaid.x;
	shl.b32 	%r9, %r165, 3;
	or.b32  	%r166, %r9, %r2;
	setp.eq.s32 	%p14, %r166, 0;
	or.pred  	%p15, %p12, %p14;
	or.pred  	%p16, %p15, %p13;
	add.s32 	%r168, %r9, %r2;
	setp.gt.u32 	%p17, %r168, 64;
	or.pred  	%p18, %p16, %p17;
	mov.f32 	%f637, 0f00000000;
	@%p18 bra 	$L__BB0_4;
	ld.param.u64 	%rd165, [_Z17conv_fused_kernelPfS_S__param_0];
	shl.b32 	%r170, %r458, 12;
	cvt.u64.u32 	%rd19, %r170;
	shl.b32 	%r171, %r1, 6;
	cvt.u64.u32 	%rd20, %r171;
	shl.b32 	%r173, %r160, 9;
	add.s32 	%r174, %r173, %r9;
	cvt.u64.u32 	%rd23, %r174;
	add.s64 	%rd24, %rd23, %rd22;
	add.s64 	%rd25, %rd24, %rd20;
	add.s64 	%rd26, %rd25, %rd19;
	cvta.to.global.u64 	%rd27, %rd165;
	shl.b64 	%rd28, %rd26, 2;
	add.s64 	%rd29, %rd27, %rd28;
	ld.global.f32 	%f637, [%rd29+-260];
$L__BB0_4:
	shl.b32 	%r175, %r8, 2;
	mov.u32 	%r176, _ZZ25conv_device_kernel_sharedPfS_S_S_bbE14PaddedX_shared;
	add.s32 	%r177, %r176, %r175;
	st.shared.f32 	[%r177], %f637;
$L__BB0_5:
	mov.b32 	%r459, 0;
$L__BB0_6:
	mov.u32 	%r179, %tid.x;
	setp.gt.u32 	%p19, %r179, 2;
	mov.u32 	%r180, %tid.y;
	shl.b32 	%r182, %r179, 1;
	mad.lo.s32 	%r12, %r180, 6, %r182;
	setp.gt.u32 	%p20, %r12, 23;
	bar.sync 	0;
	mov.u32 	%r183, %tid.z;
	mul.lo.s32 	%r184, %r180, 1152;
	mad.lo.s32 	%r185, %r183, 4608, %r184;
	mad.lo.s32 	%r186, %r458, 9, %r185;
	add.s32 	%r13, %r186, %r459;
	or.pred  	%p21, %p1, %p20;
	or.pred  	%p2, %p21, %p19;
	@%p2 bra 	$L__BB0_8;
	setp.lt.u32 	%p22, %r179, 2;
	add.s32 	%r188, %r182, -3;
	selp.b32 	%r189, %r182, %r188, %p22;
	mad.lo.s32 	%r190, %r189, 3, %r3;
	add.s32 	%r191, %r13, %r190;
	mul.wide.u32 	%rd30, %r191, 4;
	add.s64 	%rd31, %rd1, %rd30;
	ld.global.nc.f32 	%f297, [%rd31];
	st.shared.f32 	[%r4], %f297;
$L__BB0_8:
	setp.gt.u32 	%p23, %r12, 22;
	mul.lo.s32 	%r194, %r180, 6;
	mad.lo.s32 	%r195, %r183, 24, %r194;
	add.s32 	%r198, %r195, %r182;
	setp.gt.u32 	%p24, %r198, 190;
	setp.gt.u32 	%p25, %r5, 63;
	setp.gt.u32 	%p26, %r179, 2;
	or.pred  	%p27, %p25, %p24;
	or.pred  	%p28, %p27, %p23;
	or.pred  	%p3, %p28, %p26;
	@%p3 bra 	$L__BB0_10;
	setp.eq.s32 	%p29, %r179, 0;
	mad.lo.s32 	%r199, %r179, 6, -6;
	selp.b32 	%r200, 3, %r199, %p29;
	add.s32 	%r201, %r6, %r200;
	add.s32 	%r202, %r13, %r201;
	mul.wide.u32 	%rd32, %r202, 4;
	add.s64 	%rd33, %rd1, %rd32;
	ld.global.nc.f32 	%f298, [%rd33];
	st.shared.f32 	[%r4+4], %f298;
$L__BB0_10:
	mov.u32 	%r203, %tid.y;
	mov.u32 	%r14, %tid.x;
	shl.b32 	%r204, %r14, 1;
	mad.lo.s32 	%r205, %r203, 6, %r204;
	mad.lo.s32 	%r15, %r203, 14, %r205;
	add.s32 	%r206, %r15, %r459;
	shl.b32 	%r207, %r206, 2;
	mov.u32 	%r208, _ZZ25conv_device_kernel_sharedPfS_S_S_bbE14PaddedX_shared;
	add.s32 	%r209, %r208, %r207;
	ld.shared.f32 	%f299, [%r209];
	ld.shared.f32 	%f300, [%r209+4];
	ld.shared.f32 	%f301, [%r209+40];
	ld.shared.f32 	%f302, [%r209+44];
	ld.shared.f32 	%f303, [%r209+80];
	ld.shared.f32 	%f304, [%r209+84];
	ld.shared.f32 	%f305, [%r209+120];
	ld.shared.f32 	%f306, [%r209+124];
	bar.sync 	0;
	mov.u32 	%r210, %tid.z;
	mov.u32 	%r211, _ZZ25conv_device_kernel_sharedPfS_S_S_bbE8K_shared;
	mad.lo.s32 	%r212, %r210, 96, %r211;
	ld.shared.f32 	%f307, [%r212];
	ld.shared.f32 	%f308, [%r212+4];
	ld.shared.f32 	%f309, [%r212+8];
	ld.shared.f32 	%f310, [%r212+12];
	ld.shared.f32 	%f311, [%r212+16];
	ld.shared.f32 	%f312, [%r212+20];
	ld.shared.f32 	%f313, [%r212+24];
	ld.shared.f32 	%f314, [%r212+28];
	ld.shared.f32 	%f315, [%r212+32];
	ld.shared.f32 	%f316, [%r212+36];
	ld.shared.f32 	%f317, [%r212+40];
	ld.shared.f32 	%f318, [%r212+44];
	ld.shared.f32 	%f319, [%r212+48];
	ld.shared.f32 	%f320, [%r212+52];
	ld.shared.f32 	%f321, [%r212+56];
	ld.shared.f32 	%f322, [%r212+60];
	ld.shared.f32 	%f323, [%r212+64];
	ld.shared.f32 	%f324, [%r212+68];
	ld.shared.f32 	%f325, [%r212+72];
	ld.shared.f32 	%f326, [%r212+76];
	ld.shared.f32 	%f327, [%r212+80];
	ld.shared.f32 	%f328, [%r212+84];
	ld.shared.f32 	%f329, [%r212+88];
	ld.shared.f32 	%f330, [%r212+92];
	fma.rn.f32 	%f331, %f299, %f307, %f669;
	fma.rn.f32 	%f332, %f300, %f307, %f668;
	fma.rn.f32 	%f333, %f301, %f307, %f667;
	fma.rn.f32 	%f334, %f302, %f307, %f666;
	fma.rn.f32 	%f335, %f299, %f310, %f665;
	fma.rn.f32 	%f336, %f300, %f310, %f664;
	fma.rn.f32 	%f337, %f301, %f310, %f663;
	fma.rn.f32 	%f338, %f302, %f310, %f662;
	fma.rn.f32 	%f339, %f299, %f313, %f661;
	fma.rn.f32 	%f340, %f300, %f313, %f660;
	fma.rn.f32 	%f341, %f301, %f313, %f659;
	fma.rn.f32 	%f342, %f302, %f313, %f658;
	fma.rn.f32 	%f343, %f299, %f316, %f657;
	fma.rn.f32 	%f344, %f300, %f316, %f656;
	fma.rn.f32 	%f345, %f301, %f316, %f655;
	fma.rn.f32 	%f346, %f302, %f316, %f654;
	fma.rn.f32 	%f347, %f299, %f319, %f653;
	fma.rn.f32 	%f348, %f300, %f319, %f652;
	fma.rn.f32 	%f349, %f301, %f319, %f651;
	fma.rn.f32 	%f350, %f302, %f319, %f650;
	fma.rn.f32 	%f351, %f299, %f322, %f649;
	fma.rn.f32 	%f352, %f300, %f322, %f648;
	fma.rn.f32 	%f353, %f301, %f322, %f647;
	fma.rn.f32 	%f354, %f302, %f322, %f646;
	fma.rn.f32 	%f355, %f299, %f325, %f645;
	fma.rn.f32 	%f356, %f300, %f325, %f644;
	fma.rn.f32 	%f357, %f301, %f325, %f643;
	fma.rn.f32 	%f358, %f302, %f325, %f642;
	fma.rn.f32 	%f359, %f299, %f328, %f641;
	fma.rn.f32 	%f360, %f300, %f328, %f640;
	fma.rn.f32 	%f361, %f301, %f328, %f639;
	fma.rn.f32 	%f362, %f302, %f328, %f638;
	fma.rn.f32 	%f363, %f301, %f308, %f331;
	fma.rn.f32 	%f364, %f302, %f308, %f332;
	fma.rn.f32 	%f365, %f303, %f308, %f333;
	fma.rn.f32 	%f366, %f304, %f308, %f334;
	fma.rn.f32 	%f367, %f301, %f311, %f335;
	fma.rn.f32 	%f368, %f302, %f311, %f336;
	fma.rn.f32 	%f369, %f303, %f311, %f337;
	fma.rn.f32 	%f370, %f304, %f311, %f338;
	fma.rn.f32 	%f371, %f301, %f314, %f339;
	fma.rn.f32 	%f372, %f302, %f314, %f340;
	fma.rn.f32 	%f373, %f303, %f314, %f341;
	fma.rn.f32 	%f374, %f304, %f314, %f342;
	fma.rn.f32 	%f375, %f301, %f317, %f343;
	fma.rn.f32 	%f376, %f302, %f317, %f344;
	fma.rn.f32 	%f377, %f303, %f317, %f345;
	fma.rn.f32 	%f378, %f304, %f317, %f346;
	fma.rn.f32 	%f379, %f301, %f320, %f347;
	fma.rn.f32 	%f380, %f302, %f320, %f348;
	fma.rn.f32 	%f381, %f303, %f320, %f349;
	fma.rn.f32 	%f382, %f304, %f320, %f350;
	fma.rn.f32 	%f383, %f301, %f323, %f351;
	fma.rn.f32 	%f384, %f302, %f323, %f352;
	fma.rn.f32 	%f385, %f303, %f323, %f353;
	fma.rn.f32 	%f386, %f304, %f323, %f354;
	fma.rn.f32 	%f387, %f301, %f326, %f355;
	fma.rn.f32 	%f388, %f302, %f326, %f356;
	fma.rn.f32 	%f389, %f303, %f326, %f357;
	fma.rn.f32 	%f390, %f304, %f326, %f358;
	fma.rn.f32 	%f391, %f301, %f329, %f359;
	fma.rn.f32 	%f392, %f302, %f329, %f360;
	fma.rn.f32 	%f393, %f303, %f329, %f361;
	fma.rn.f32 	%f394, %f304, %f329, %f362;
	fma.rn.f32 	%f669, %f303, %f309, %f363;
	fma.rn.f32 	%f668, %f304, %f309, %f364;
	fma.rn.f32 	%f667, %f305, %f309, %f365;
	fma.rn.f32 	%f666, %f306, %f309, %f366;
	fma.rn.f32 	%f665, %f303, %f312, %f367;
	fma.rn.f32 	%f664, %f304, %f312, %f368;
	fma.rn.f32 	%f663, %f305, %f312, %f369;
	fma.rn.f32 	%f662, %f306, %f312, %f370;
	fma.rn.f32 	%f661, %f303, %f315, %f371;
	fma.rn.f32 	%f660, %f304, %f315, %f372;
	fma.rn.f32 	%f659, %f305, %f315, %f373;
	fma.rn.f32 	%f658, %f306, %f315, %f374;
	fma.rn.f32 	%f657, %f303, %f318, %f375;
	fma.rn.f32 	%f656, %f304, %f318, %f376;
	fma.rn.f32 	%f655, %f305, %f318, %f377;
	fma.rn.f32 	%f654, %f306, %f318, %f378;
	fma.rn.f32 	%f653, %f303, %f321, %f379;
	fma.rn.f32 	%f652, %f304, %f321, %f380;
	fma.rn.f32 	%f651, %f305, %f321, %f381;
	fma.rn.f32 	%f650, %f306, %f321, %f382;
	fma.rn.f32 	%f649, %f303, %f324, %f383;
	fma.rn.f32 	%f648, %f304, %f324, %f384;
	fma.rn.f32 	%f647, %f305, %f324, %f385;
	fma.rn.f32 	%f646, %f306, %f324, %f386;
	fma.rn.f32 	%f645, %f303, %f327, %f387;
	fma.rn.f32 	%f644, %f304, %f327, %f388;
	fma.rn.f32 	%f643, %f305, %f327, %f389;
	fma.rn.f32 	%f642, %f306, %f327, %f390;
	fma.rn.f32 	%f641, %f303, %f330, %f391;
	fma.rn.f32 	%f640, %f304, %f330, %f392;
	fma.rn.f32 	%f639, %f305, %f330, %f393;
	fma.rn.f32 	%f638, %f306, %f330, %f394;
	add.s32 	%r459, %r459, 1;
	setp.ne.s32 	%p30, %r459, 3;
	@%p30 bra 	$L__BB0_6;
	add.s32 	%r458, %r458, 1;
	setp.ne.s32 	%p31, %r458, 64;
	@%p31 bra 	$L__BB0_1;
	shl.b32 	%r213, %r203, 2;
	sub.s32 	%r214, %r15, %r213;
	mad.lo.s32 	%r215, %r210, 520, %r214;
	shl.b32 	%r216, %r215, 2;
	mov.u32 	%r217, _ZZ17conv_fused_kernelPfS_S_E6shared;
	add.s32 	%r218, %r217, %r216;
	st.shared.f32 	[%r218], %f669;
	st.shared.f32 	[%r218+4], %f668;
	st.shared.f32 	[%r218+32], %f667;
	st.shared.f32 	[%r218+36], %f666;
	st.shared.f32 	[%r218+260], %f665;
	st.shared.f32 	[%r218+264], %f664;
	st.shared.f32 	[%r218+292], %f663;
	st.shared.f32 	[%r218+296], %f662;
	st.shared.f32 	[%r218+520], %f661;
	st.shared.f32 	[%r218+524], %f660;
	st.shared.f32 	[%r218+552], %f659;
	st.shared.f32 	[%r218+556], %f658;
	st.shared.f32 	[%r218+780], %f657;
	st.shared.f32 	[%r218+784], %f656;
	st.shared.f32 	[%r218+812], %f655;
	st.shared.f32 	[%r218+816], %f654;
	st.shared.f32 	[%r218+1040], %f653;
	st.shared.f32 	[%r218+1044], %f652;
	st.shared.f32 	[%r218+1072], %f651;
	st.shared.f32 	[%r218+1076], %f650;
	st.shared.f32 	[%r218+1300], %f649;
	st.shared.f32 	[%r218+1304], %f648;
	st.shared.f32 	[%r218+1332], %f647;
	st.shared.f32 	[%r218+1336], %f646;
	st.shared.f32 	[%r218+1560], %f645;
	st.shared.f32 	[%r218+1564], %f644;
	st.shared.f32 	[%r218+1592], %f643;
	st.shared.f32 	[%r218+1596], %f642;
	st.shared.f32 	[%r218+1820], %f641;
	st.shared.f32 	[%r218+1824], %f640;
	st.shared.f32 	[%r218+1852], %f639;
	st.shared.f32 	[%r218+1856], %f638;
	mov.u32 	%r219, %nctaid.x;
	mov.u32 	%r220, %ctaid.y;
	mov.u32 	%r221, %ctaid.x;
	mad.lo.s32 	%r222, %r220, %r219, %r221;
	mov.u32 	%r223, %nctaid.y;
	mul.lo.s32 	%r224, %r219, %r223;
	mov.u32 	%r225, %ctaid.z;
	mad.lo.s32 	%r20, %r224, %r225, %r222;
	mov.u32 	%r21, %ntid.x;
	mad.lo.s32 	%r226, %r203, %r21, %r14;
	mov.u32 	%r22, %ntid.y;
	mul.lo.s32 	%r227, %r21, %r22;
	mad.lo.s32 	%r23, %r227, %r210, %r226;
	mov.u32 	%r228, %nctaid.z;
	mul.lo.s32 	%r24, %r224, %r228;
	mov.u32 	%r25, %ntid.z;
	mul.lo.s32 	%r26, %r227, %r25;
	setp.ne.s32 	%p32, %r23, 0;
	cvt.s64.s32 	%rd34, %r20;
	mov.u64 	%rd35, _ZZN34_INTERNAL_daba4bec_4_k_cu_f22819107BarrierEvE15global_state_in;
	add.s64 	%rd2, %rd35, %rd34;
	@%p32 bra 	$L__BB0_14;
	mov.b16 	%rs10, 1;
	st.volatile.global.u8 	[%rd2], %rs10;
$L__BB0_14:
	setp.ne.s32 	%p33, %r20, 0;
	@%p33 bra 	$L__BB0_32;
	setp.ge.s32 	%p34, %r23, %r24;
	@%p34 bra 	$L__BB0_25;
	mov.u32 	%r460, %r23;
$L__BB0_17:
	cvt.u64.u32 	%rd36, %r460;
	add.s64 	%rd3, %rd35, %rd36;
$L__BB0_18:
	ld.volatile.global.u8 	%rs11, [%rd3];
	setp.ne.s16 	%p35, %rs11, 1;
	@%p35 bra 	$L__BB0_18;
	add.s32 	%r460, %r460, %r26;
	setp.lt.s32 	%p36, %r460, %r24;
	@%p36 bra 	$L__BB0_17;
	add.s32 	%r229, %r210, %r25;
	mad.lo.s32 	%r230, %r22, %r229, %r203;
	mad.lo.s32 	%r231, %r21, %r230, %r14;
	max.s32 	%r232, %r24, %r231;
	setp.lt.s32 	%p37, %r231, %r24;
	selp.u32 	%r233, 1, 0, %p37;
	add.s32 	%r234, %r231, %r233;
	sub.s32 	%r235, %r232, %r234;
	div.u32 	%r236, %r235, %r26;
	add.s32 	%r28, %r236, %r233;
	and.b32  	%r237, %r28, 3;
	setp.eq.s32 	%p38, %r237, 3;
	mov.u32 	%r463, %r23;
	@%p38 bra 	$L__BB0_23;
	add.s32 	%r239, %r28, 1;
	and.b32  	%r29, %r239, 3;
	mov.b32 	%r462, 0;
	mov.u32 	%r463, %r23;
$L__BB0_22:
	.pragma "nounroll";
	cvt.u64.u32 	%rd38, %r463;
	add.s64 	%rd40, %rd35, %rd38;
	mov.b16 	%rs12, 0;
	st.volatile.global.u8 	[%rd40], %rs12;
	add.s32 	%r463, %r463, %r26;
	add.s32 	%r462, %r462, 1;
	setp.ne.s32 	%p39, %r462, %r29;
	@%p39 bra 	$L__BB0_22;
$L__BB0_23:
	setp.lt.u32 	%p40, %r28, 3;
	@%p40 bra 	$L__BB0_25;
$L__BB0_24:
	cvt.u64.u32 	%rd41, %r463;
	add.s64 	%rd43, %rd35, %rd41;
	mov.b16 	%rs13, 0;
	st.volatile.global.u8 	[%rd43], %rs13;
	add.s32 	%r240, %r463, %r26;
	cvt.u64.u32 	%rd44, %r240;
	add.s64 	%rd45, %rd35, %rd44;
	st.volatile.global.u8 	[%rd45], %rs13;
	add.s32 	%r241, %r240, %r26;
	cvt.u64.u32 	%rd46, %r241;
	add.s64 	%rd47, %rd35, %rd46;
	st.volatile.global.u8 	[%rd47], %rs13;
	add.s32 	%r242, %r241, %r26;
	cvt.u64.u32 	%rd48, %r242;
	add.s64 	%rd49, %rd35, %rd48;
	st.volatile.global.u8 	[%rd49], %rs13;
	add.s32 	%r463, %r242, %r26;
	setp.lt.s32 	%p41, %r463, %r24;
	@%p41 bra 	$L__BB0_24;
$L__BB0_25:
	setp.ge.s32 	%p42, %r23, %r24;
	bar.sync 	0;
	@%p42 bra 	$L__BB0_32;
	add.s32 	%r243, %r210, %r25;
	mad.lo.s32 	%r244, %r22, %r243, %r203;
	mad.lo.s32 	%r245, %r21, %r244, %r14;
	max.s32 	%r246, %r24, %r245;
	setp.lt.s32 	%p43, %r245, %r24;
	selp.u32 	%r247, 1, 0, %p43;
	add.s32 	%r248, %r245, %r247;
	sub.s32 	%r249, %r246, %r248;
	div.u32 	%r250, %r249, %r26;
	add.s32 	%r38, %r250, %r247;
	and.b32  	%r251, %r38, 3;
	setp.eq.s32 	%p44, %r251, 3;
	mov.u32 	%r467, %r23;
	@%p44 bra 	$L__BB0_29;
	add.s32 	%r253, %r38, 1;
	and.b32  	%r39, %r253, 3;
	mov.b32 	%r466, 0;
	mov.u64 	%rd51, _ZZN34_INTERNAL_daba4bec_4_k_cu_f22819107BarrierEvE16global_state_out;
	mov.u32 	%r467, %r23;
$L__BB0_28:
	.pragma "nounroll";
	cvt.u64.u32 	%rd50, %r467;
	add.s64 	%rd52, %rd51, %rd50;
	mov.b16 	%rs14, 1;
	st.volatile.global.u8 	[%rd52], %rs14;
	add.s32 	%r467, %r467, %r26;
	add.s32 	%r466, %r466, 1;
	setp.ne.s32 	%p45, %r466, %r39;
	@%p45 bra 	$L__BB0_28;
$L__BB0_29:
	setp.lt.u32 	%p46, %r38, 3;
	@%p46 bra 	$L__BB0_32;
	mov.u64 	%rd54, _ZZN34_INTERNAL_daba4bec_4_k_cu_f22819107BarrierEvE16global_state_out;
$L__BB0_31:
	cvt.u64.u32 	%rd53, %r467;
	add.s64 	%rd55, %rd54, %rd53;
	mov.b16 	%rs15, 1;
	st.volatile.global.u8 	[%rd55], %rs15;
	add.s32 	%r254, %r467, %r26;
	cvt.u64.u32 	%rd56, %r254;
	add.s64 	%rd57, %rd54, %rd56;
	st.volatile.global.u8 	[%rd57], %rs15;
	add.s32 	%r255, %r254, %r26;
	cvt.u64.u32 	%rd58, %r255;
	add.s64 	%rd59, %rd54, %rd58;
	st.volatile.global.u8 	[%rd59], %rs15;
	add.s32 	%r256, %r255, %r26;
	cvt.u64.u32 	%rd60, %r256;
	add.s64 	%rd61, %rd54, %rd60;
	st.volatile.global.u8 	[%rd61], %rs15;
	add.s32 	%r467, %r256, %r26;
	setp.lt.s32 	%p47, %r467, %r24;
	@%p47 bra 	$L__BB0_31;
$L__BB0_32:
	setp.ne.s32 	%p48, %r23, 0;
	mov.u64 	%rd63, _ZZN34_INTERNAL_daba4bec_4_k_cu_f22819107BarrierEvE16global_state_out;
	add.s64 	%rd4, %rd63, %rd34;
	@%p48 bra 	$L__BB0_35;
$L__BB0_33:
	ld.volatile.global.u8 	%rs16, [%rd4];
	setp.ne.s16 	%p49, %rs16, 1;
	@%p49 bra 	$L__BB0_33;
	mov.b16 	%rs17, 0;
	st.volatile.global.u8 	[%rd4], %rs17;
$L__BB0_35:
	shl.b32 	%r47, %r220, 3;
	shl.b32 	%r48, %r221, 3;
	bar.sync 	0;
	membar.gl;
	bar.sync 	0;
	and.b32  	%r49, %r23, 7;
	shr.u32 	%r469, %r23, 3;
	setp.gt.u32 	%p50, %r23, 511;
	@%p50 bra 	$L__BB0_38;
	shl.b32 	%r260, %r220, 9;
	add.s32 	%r261, %r48, %r260;
	add.s32 	%r51, %r261, %r49;
	add.s32 	%r262, %r47, %r49;
	shl.b32 	%r263, %r262, 6;
	add.s32 	%r52, %r263, %r48;
$L__BB0_37:
	ld.param.u64 	%rd166, [_Z17conv_fused_kernelPfS_S__param_0];
	mad.lo.s32 	%r264, %r469, 65, %r49;
	shl.b32 	%r265, %r264, 2;
	add.s32 	%r267, %r217, %r265;
	ld.shared.f32 	%f395, [%r267];
	shl.b32 	%r268, %r469, 12;
	add.s32 	%r269, %r51, %r268;
	cvta.to.global.u64 	%rd64, %rd166;
	mul.wide.s32 	%rd65, %r269, 4;
	add.s64 	%rd66, %rd64, %rd65;
	st.global.f32 	[%rd66], %f395;
	ld.shared.f32 	%f396, [%r267+224];
	st.global.f32 	[%rd66+1792], %f396;
	mad.lo.s32 	%r270, %r49, 28, %r267;
	ld.shared.f32 	%f397, [%r270];
	add.s32 	%r271, %r52, %r268;
	mul.wide.s32 	%rd67, %r271, 4;
	add.s64 	%rd68, %rd64, %rd67;
	st.global.f32 	[%rd68], %f397;
	ld.shared.f32 	%f398, [%r270+28];
	st.global.f32 	[%rd68+28], %f398;
	add.s32 	%r54, %r469, 16;
	setp.lt.u32 	%p51, %r469, 48;
	mov.u32 	%r469, %r54;
	@%p51 bra 	$L__BB0_37;
$L__BB0_38:
	setp.ne.s32 	%p52, %r23, 0;
	@%p52 bra 	$L__BB0_40;
	mov.b16 	%rs18, 1;
	st.volatile.global.u8 	[%rd2], %rs18;
$L__BB0_40:
	setp.ne.s32 	%p53, %r20, 0;
	@%p53 bra 	$L__BB0_57;
	setp.ge.s32 	%p54, %r23, %r24;
	@%p54 bra 	$L__BB0_51;
	mov.u32 	%r470, %r23;
$L__BB0_43:
	cvt.u64.u32 	%rd69, %r470;
	add.s64 	%rd5, %rd35, %rd69;
$L__BB0_44:
	ld.volatile.global.u8 	%rs19, [%rd5];
	setp.ne.s16 	%p55, %rs19, 1;
	@%p55 bra 	$L__BB0_44;
	add.s32 	%r470, %r470, %r26;
	setp.lt.s32 	%p56, %r470, %r24;
	@%p56 bra 	$L__BB0_43;
	add.s32 	%r272, %r210, %r25;
	mad.lo.s32 	%r273, %r22, %r272, %r203;
	mad.lo.s32 	%r274, %r21, %r273, %r14;
	max.s32 	%r275, %r24, %r274;
	setp.lt.s32 	%p57, %r274, %r24;
	selp.u32 	%r276, 1, 0, %p57;
	add.s32 	%r277, %r274, %r276;
	sub.s32 	%r278, %r275, %r277;
	div.u32 	%r279, %r278, %r26;
	add.s32 	%r56, %r279, %r276;
	and.b32  	%r280, %r56, 3;
	setp.eq.s32 	%p58, %r280, 3;
	mov.u32 	%r473, %r23;
	@%p58 bra 	$L__BB0_49;
	add.s32 	%r282, %r56, 1;
	and.b32  	%r57, %r282, 3;
	mov.b32 	%r472, 0;
	mov.u32 	%r473, %r23;
$L__BB0_48:
	.pragma "nounroll";
	cvt.u64.u32 	%rd71, %r473;
	add.s64 	%rd73, %rd35, %rd71;
	mov.b16 	%rs20, 0;
	st.volatile.global.u8 	[%rd73], %rs20;
	add.s32 	%r473, %r473, %r26;
	add.s32 	%r472, %r472, 1;
	setp.ne.s32 	%p59, %r472, %r57;
	@%p59 bra 	$L__BB0_48;
$L__BB0_49:
	setp.lt.u32 	%p60, %r56, 3;
	@%p60 bra 	$L__BB0_51;
$L__BB0_50:
	cvt.u64.u32 	%rd74, %r473;
	add.s64 	%rd76, %rd35, %rd74;
	mov.b16 	%rs21, 0;
	st.volatile.global.u8 	[%rd76], %rs21;
	add.s32 	%r283, %r473, %r26;
	cvt.u64.u32 	%rd77, %r283;
	add.s64 	%rd78, %rd35, %rd77;
	st.volatile.global.u8 	[%rd78], %rs21;
	add.s32 	%r284, %r283, %r26;
	cvt.u64.u32 	%rd79, %r284;
	add.s64 	%rd80, %rd35, %rd79;
	st.volatile.global.u8 	[%rd80], %rs21;
	add.s32 	%r285, %r284, %r26;
	cvt.u64.u32 	%rd81, %r285;
	add.s64 	%rd82, %rd35, %rd81;
	st.volatile.global.u8 	[%rd82], %rs21;
	add.s32 	%r473, %r285, %r26;
	setp.lt.s32 	%p61, %r473, %r24;
	@%p61 bra 	$L__BB0_50;
$L__BB0_51:
	setp.ge.s32 	%p62, %r23, %r24;
	bar.sync 	0;
	@%p62 bra 	$L__BB0_57;
	add.s32 	%r286, %r210, %r25;
	mad.lo.s32 	%r287, %r22, %r286, %r203;
	mad.lo.s32 	%r288, %r21, %r287, %r14;
	max.s32 	%r289, %r24, %r288;
	setp.lt.s32 	%p63, %r288, %r24;
	selp.u32 	%r290, 1, 0, %p63;
	add.s32 	%r291, %r288, %r290;
	sub.s32 	%r292, %r289, %r291;
	div.u32 	%r293, %r292, %r26;
	add.s32 	%r66, %r293, %r290;
	and.b32  	%r294, %r66, 3;
	setp.eq.s32 	%p64, %r294, 3;
	mov.u32 	%r477, %r23;
	@%p64 bra 	$L__BB0_55;
	add.s32 	%r296, %r66, 1;
	and.b32  	%r67, %r296, 3;
	mov.b32 	%r476, 0;
	mov.u32 	%r477, %r23;
$L__BB0_54:
	.pragma "nounroll";
	cvt.u64.u32 	%rd83, %r477;
	add.s64 	%rd85, %rd63, %rd83;
	mov.b16 	%rs22, 1;
	st.volatile.global.u8 	[%rd85], %rs22;
	add.s32 	%r477, %r477, %r26;
	add.s32 	%r476, %r476, 1;
	setp.ne.s32 	%p65, %r476, %r67;
	@%p65 bra 	$L__BB0_54;
$L__BB0_55:
	setp.lt.u32 	%p66, %r66, 3;
	@%p66 bra 	$L__BB0_57;
$L__BB0_56:
	cvt.u64.u32 	%rd86, %r477;
	add.s64 	%rd88, %rd63, %rd86;
	mov.b16 	%rs23, 1;
	st.volatile.global.u8 	[%rd88], %rs23;
	add.s32 	%r297, %r477, %r26;
	cvt.u64.u32 	%rd89, %r297;
	add.s64 	%rd90, %rd63, %rd89;
	st.volatile.global.u8 	[%rd90], %rs23;
	add.s32 	%r298, %r297, %r26;
	cvt.u64.u32 	%rd91, %r298;
	add.s64 	%rd92, %rd63, %rd91;
	st.volatile.global.u8 	[%rd92], %rs23;
	add.s32 	%r299, %r298, %r26;
	cvt.u64.u32 	%rd93, %r299;
	add.s64 	%rd94, %rd63, %rd93;
	st.volatile.global.u8 	[%rd94], %rs23;
	add.s32 	%r477, %r299, %r26;
	setp.lt.s32 	%p67, %r477, %r24;
	@%p67 bra 	$L__BB0_56;
$L__BB0_57:
	setp.ne.s32 	%p68, %r23, 0;
	@%p68 bra 	$L__BB0_60;
$L__BB0_58:
	ld.volatile.global.u8 	%rs24, [%rd4];
	setp.ne.s16 	%p69, %rs24, 1;
	@%p69 bra 	$L__BB0_58;
	mov.b16 	%rs25, 0;
	st.volatile.global.u8 	[%rd4], %rs25;
$L__BB0_60:
	bar.sync 	0;
	membar.gl;
	add.s32 	%r302, %r1, -1;
	add.s32 	%r303, %r48, %r2;
	add.s32 	%r304, %r303, -1;
	setp.lt.s32 	%p70, %r304, 0;
	add.s32 	%r306, %r47, %r1;
	add.s32 	%r307, %r306, -1;
	setp.eq.s32 	%p71, %r306, 0;
	setp.eq.s32 	%p72, %r304, 64;
	or.pred  	%p73, %p71, %p72;
	or.pred  	%p74, %p73, %p70;
	setp.eq.s32 	%p75, %r307, 64;
	or.pred  	%p4, %p74, %p75;
	and.b16  	%rs26, %rs1, 255;
	setp.eq.s16 	%p76, %rs26, 0;
	add.s32 	%r309, %r213, %r14;
	mad.lo.s32 	%r310, %r210, 13, %r309;
	setp.lt.u32 	%p77, %r310, 10;
	setp.eq.s16 	%p78, %rs26, 9;
	or.pred  	%p79, %p76, %p78;
	or.pred  	%p80, %p79, %p77;
	setp.eq.s32 	%p81, %r302, 8;
	or.pred  	%p5, %p80, %p81;
	shl.b32 	%r75, %r302, 3;
	shl.b32 	%r312, %r307, 6;
	add.s32 	%r76, %r304, %r312;
	add.s32 	%r313, %r210, %r25;
	mad.lo.s32 	%r314, %r22, %r313, %r203;
	mad.lo.s32 	%r315, %r21, %r314, %r14;
	max.s32 	%r316, %r24, %r315;
	setp.lt.s32 	%p82, %r315, %r24;
	selp.u32 	%r317, 1, 0, %p82;
	add.s32 	%r318, %r315, %r317;
	sub.s32 	%r319, %r316, %r318;
	div.u32 	%r320, %r319, %r26;
	add.s32 	%r77, %r320, %r317;
	mov.b32 	%r479, 0;
	not.pred 	%p86, %p5;
	cvt.u64.u32 	%rd104, %r23;
	add.s64 	%rd7, %rd63, %rd104;
	add.s64 	%rd8, %rd35, %rd104;
$L__BB0_61:
	mov.b32 	%r480, 0;
	mov.f32 	%f703, 0f00000000;
	mov.f32 	%f704, %f703;
	mov.f32 	%f705, %f703;
	mov.f32 	%f706, %f703;
	mov.f32 	%f707, %f703;
	mov.f32 	%f708, %f703;
	mov.f32 	%f709, %f703;
	mov.f32 	%f710, %f703;
	mov.f32 	%f711, %f703;
	mov.f32 	%f712, %f703;
	mov.f32 	%f713, %f703;
	mov.f32 	%f714, %f703;
	mov.f32 	%f715, %f703;
	mov.f32 	%f716, %f703;
	mov.f32 	%f717, %f703;
	mov.f32 	%f718, %f703;
	mov.f32 	%f719, %f703;
	mov.f32 	%f720, %f703;
	mov.f32 	%f721, %f703;
	mov.f32 	%f722, %f703;
	mov.f32 	%f723, %f703;
	mov.f32 	%f724, %f703;
	mov.f32 	%f725, %f703;
	mov.f32 	%f726, %f703;
	mov.f32 	%f727, %f703;
	mov.f32 	%f728, %f703;
	mov.f32 	%f729, %f703;
	mov.f32 	%f730, %f703;
	mov.f32 	%f731, %f703;
	mov.f32 	%f732, %f703;
	mov.f32 	%f733, %f703;
	mov.f32 	%f734, %f703;
$L__BB0_62:
	mov.u32 	%r80, %tid.y;
	shl.b32 	%r322, %r80, 2;
	mov.u32 	%r81, %tid.x;
	add.s32 	%r323, %r322, %r81;
	mov.u32 	%r82, %tid.z;
	mad.lo.s32 	%r325, %r82, 13, %r323;
	setp.lt.u32 	%p83, %r325, 100;
	setp.lt.u32 	%p84, %r323, 13;
	and.pred  	%p6, %p83, %p84;
	not.pred 	%p85, %p6;
	@%p85 bra 	$L__BB0_68;
	shl.b32 	%r329, %r325, 2;
	mov.u32 	%r330, _ZZ25conv_device_kernel_sharedPfS_S_S_bbE14PaddedX_shared;
	add.s32 	%r83, %r330, %r329;
	@%p86 bra 	$L__BB0_67;
	mov.f32 	%f702, 0f00000000;
	@%p4 bra 	$L__BB0_66;
	ld.param.u64 	%rd167, [_Z17conv_fused_kernelPfS_S__param_0];
	shl.b32 	%r336, %r480, 12;
	add.s32 	%r337, %r76, %r336;
	cvta.to.global.u64 	%rd95, %rd167;
	mul.wide.s32 	%rd96, %r337, 4;
	add.s64 	%rd97, %rd95, %rd96;
	ld.global.f32 	%f702, [%rd97];
$L__BB0_66:
	st.shared.f32 	[%r83], %f702;
	bra.uni 	$L__BB0_68;
$L__BB0_67:
	add.s32 	%r331, %r75, %r2;
	mad.lo.s32 	%r332, %r480, 65, %r331;
	shl.b32 	%r333, %r332, 2;
	mov.u32 	%r334, _ZZ17conv_fused_kernelPfS_S_E6shared;
	add.s32 	%r335, %r334, %r333;
	ld.shared.f32 	%f400, [%r335+-4];
	st.shared.f32 	[%r83], %f400;
$L__BB0_68:
	mov.b32 	%r481, 0;
$L__BB0_69:
	mov.u32 	%r85, %tid.x;
	bar.sync 	0;
	mov.u32 	%r339, %tid.z;
	mov.u32 	%r340, %tid.y;
	mul.lo.s32 	%r341, %r340, 1152;
	mad.lo.s32 	%r342, %r339, 4608, %r341;
	mad.lo.s32 	%r343, %r480, 9, %r342;
	add.s32 	%r86, %r343, %r481;
	@%p2 bra 	$L__BB0_71;
	setp.lt.u32 	%p87, %r85, 2;
	shl.b32 	%r344, %r85, 1;
	add.s32 	%r345, %r344, -3;
	selp.b32 	%r346, %r344, %r345, %p87;
	mad.lo.s32 	%r347, %r346, 3, %r3;
	add.s32 	%r348, %r86, %r347;
	mul.wide.u32 	%rd98, %r348, 4;
	add.s64 	%rd99, %rd1, %rd98;
	ld.global.nc.f32 	%f402, [%rd99];
	st.shared.f32 	[%r4], %f402;
$L__BB0_71:
	@%p3 bra 	$L__BB0_73;
	setp.eq.s32 	%p88, %r85, 0;
	mad.lo.s32 	%r349, %r85, 6, -6;
	selp.b32 	%r350, 3, %r349, %p88;
	add.s32 	%r351, %r6, %r350;
	add.s32 	%r352, %r86, %r351;
	mul.wide.u32 	%rd100, %r352, 4;
	add.s64 	%rd101, %rd1, %rd100;
	ld.global.nc.f32 	%f403, [%rd101];
	st.shared.f32 	[%r4+4], %f403;
$L__BB0_73:
	mov.u32 	%r353, %tid.y;
	mov.u32 	%r87, %tid.x;
	shl.b32 	%r354, %r87, 1;
	mad.lo.s32 	%r355, %r353, 6, %r354;
	mad.lo.s32 	%r88, %r353, 14, %r355;
	add.s32 	%r356, %r88, %r481;
	shl.b32 	%r357, %r356, 2;
	mov.u32 	%r358, _ZZ25conv_device_kernel_sharedPfS_S_S_bbE14PaddedX_shared;
	add.s32 	%r359, %r358, %r357;
	ld.shared.f32 	%f404, [%r359];
	ld.shared.f32 	%f405, [%r359+4];
	ld.shared.f32 	%f406, [%r359+40];
	ld.shared.f32 	%f407, [%r359+44];
	ld.shared.f32 	%f408, [%r359+80];
	ld.shared.f32 	%f409, [%r359+84];
	ld.shared.f32 	%f410, [%r359+120];
	ld.shared.f32 	%f411, [%r359+124];
	bar.sync 	0;
	mov.u32 	%r360, %tid.z;
	mov.u32 	%r361, _ZZ25conv_device_kernel_sharedPfS_S_S_bbE8K_shared;
	mad.lo.s32 	%r362, %r360, 96, %r361;
	ld.shared.f32 	%f412, [%r362];
	ld.shared.f32 	%f413, [%r362+4];
	ld.shared.f32 	%f414, [%r362+8];
	ld.shared.f32 	%f415, [%r362+12];
	ld.shared.f32 	%f416, [%r362+16];
	ld.shared.f32 	%f417, [%r362+20];
	ld.shared.f32 	%f418, [%r362+24];
	ld.shared.f32 	%f419, [%r362+28];
	ld.shared.f32 	%f420, [%r362+32];
	ld.shared.f32 	%f421, [%r362+36];
	ld.shared.f32 	%f422, [%r362+40];
	ld.shared.f32 	%f423, [%r362+44];
	ld.shared.f32 	%f424, [%r362+48];
	ld.shared.f32 	%f425, [%r362+52];
	ld.shared.f32 	%f426, [%r362+56];
	ld.shared.f32 	%f427, [%r362+60];
	ld.shared.f32 	%f428, [%r362+64];
	ld.shared.f32 	%f429, [%r362+68];
	ld.shared.f32 	%f430, [%r362+72];
	ld.shared.f32 	%f431, [%r362+76];
	ld.shared.f32 	%f432, [%r362+80];
	ld.shared.f32 	%f433, [%r362+84];
	ld.shared.f32 	%f434, [%r362+88];
	ld.shared.f32 	%f435, [%r362+92];
	fma.rn.f32 	%f436, %f404, %f412, %f703;
	fma.rn.f32 	%f437, %f405, %f412, %f704;
	fma.rn.f32 	%f438, %f406, %f412, %f705;
	fma.rn.f32 	%f439, %f407, %f412, %f706;
	fma.rn.f32 	%f440, %f404, %f415, %f707;
	fma.rn.f32 	%f441, %f405, %f415, %f708;
	fma.rn.f32 	%f442, %f406, %f415, %f709;
	fma.rn.f32 	%f443, %f407, %f415, %f710;
	fma.rn.f32 	%f444, %f404, %f418, %f711;
	fma.rn.f32 	%f445, %f405, %f418, %f712;
	fma.rn.f32 	%f446, %f406, %f418, %f713;
	fma.rn.f32 	%f447, %f407, %f418, %f714;
	fma.rn.f32 	%f448, %f404, %f421, %f715;
	fma.rn.f32 	%f449, %f405, %f421, %f716;
	fma.rn.f32 	%f450, %f406, %f421, %f717;
	fma.rn.f32 	%f451, %f407, %f421, %f718;
	fma.rn.f32 	%f452, %f404, %f424, %f719;
	fma.rn.f32 	%f453, %f405, %f424, %f720;
	fma.rn.f32 	%f454, %f406, %f424, %f721;
	fma.rn.f32 	%f455, %f407, %f424, %f722;
	fma.rn.f32 	%f456, %f404, %f427, %f723;
	fma.rn.f32 	%f457, %f405, %f427, %f724;
	fma.rn.f32 	%f458, %f406, %f427, %f725;
	fma.rn.f32 	%f459, %f407, %f427, %f726;
	fma.rn.f32 	%f460, %f404, %f430, %f727;
	fma.rn.f32 	%f461, %f405, %f430, %f728;
	fma.rn.f32 	%f462, %f406, %f430, %f729;
	fma.rn.f32 	%f463, %f407, %f430, %f730;
	fma.rn.f32 	%f464, %f404, %f433, %f731;
	fma.rn.f32 	%f465, %f405, %f433, %f732;
	fma.rn.f32 	%f466, %f406, %f433, %f733;
	fma.rn.f32 	%f467, %f407, %f433, %f734;
	fma.rn.f32 	%f468, %f406, %f413, %f436;
	fma.rn.f32 	%f469, %f407, %f413, %f437;
	fma.rn.f32 	%f470, %f408, %f413, %f438;
	fma.rn.f32 	%f471, %f409, %f413, %f439;
	fma.rn.f32 	%f472, %f406, %f416, %f440;
	fma.rn.f32 	%f473, %f407, %f416, %f441;
	fma.rn.f32 	%f474, %f408, %f416, %f442;
	fma.rn.f32 	%f475, %f409, %f416, %f443;
	fma.rn.f32 	%f476, %f406, %f419, %f444;
	fma.rn.f32 	%f477, %f407, %f419, %f445;
	fma.rn.f32 	%f478, %f408, %f419, %f446;
	fma.rn.f32 	%f479, %f409, %f419, %f447;
	fma.rn.f32 	%f480, %f406, %f422, %f448;
	fma.rn.f32 	%f481, %f407, %f422, %f449;
	fma.rn.f32 	%f482, %f408, %f422, %f450;
	fma.rn.f32 	%f483, %f409, %f422, %f451;
	fma.rn.f32 	%f484, %f406, %f425, %f452;
	fma.rn.f32 	%f485, %f407, %f425, %f453;
	fma.rn.f32 	%f486, %f408, %f425, %f454;
	fma.rn.f32 	%f487, %f409, %f425, %f455;
	fma.rn.f32 	%f488, %f406, %f428, %f456;
	fma.rn.f32 	%f489, %f407, %f428, %f457;
	fma.rn.f32 	%f490, %f408, %f428, %f458;
	fma.rn.f32 	%f491, %f409, %f428, %f459;
	fma.rn.f32 	%f492, %f406, %f431, %f460;
	fma.rn.f32 	%f493, %f407, %f431, %f461;
	fma.rn.f32 	%f494, %f408, %f431, %f462;
	fma.rn.f32 	%f495, %f409, %f431, %f463;
	fma.rn.f32 	%f496, %f406, %f434, %f464;
	fma.rn.f32 	%f497, %f407, %f434, %f465;
	fma.rn.f32 	%f498, %f408, %f434, %f466;
	fma.rn.f32 	%f499, %f409, %f434, %f467;
	fma.rn.f32 	%f703, %f408, %f414, %f468;
	fma.rn.f32 	%f704, %f409, %f414, %f469;
	fma.rn.f32 	%f705, %f410, %f414, %f470;
	fma.rn.f32 	%f706, %f411, %f414, %f471;
	fma.rn.f32 	%f707, %f408, %f417, %f472;
	fma.rn.f32 	%f708, %f409, %f417, %f473;
	fma.rn.f32 	%f709, %f410, %f417, %f474;
	fma.rn.f32 	%f710, %f411, %f417, %f475;
	fma.rn.f32 	%f711, %f408, %f420, %f476;
	fma.rn.f32 	%f712, %f409, %f420, %f477;
	fma.rn.f32 	%f713, %f410, %f420, %f478;
	fma.rn.f32 	%f714, %f411, %f420, %f479;
	fma.rn.f32 	%f715, %f408, %f423, %f480;
	fma.rn.f32 	%f716, %f409, %f423, %f481;
	fma.rn.f32 	%f717, %f410, %f423, %f482;
	fma.rn.f32 	%f718, %f411, %f423, %f483;
	fma.rn.f32 	%f719, %f408, %f426, %f484;
	fma.rn.f32 	%f720, %f409, %f426, %f485;
	fma.rn.f32 	%f721, %f410, %f426, %f486;
	fma.rn.f32 	%f722, %f411, %f426, %f487;
	fma.rn.f32 	%f723, %f408, %f429, %f488;
	fma.rn.f32 	%f724, %f409, %f429, %f489;
	fma.rn.f32 	%f725, %f410, %f429, %f490;
	fma.rn.f32 	%f726, %f411, %f429, %f491;
	fma.rn.f32 	%f727, %f408, %f432, %f492;
	fma.rn.f32 	%f728, %f409, %f432, %f493;
	fma.rn.f32 	%f729, %f410, %f432, %f494;
	fma.rn.f32 	%f730, %f411, %f432, %f495;
	fma.rn.f32 	%f731, %f408, %f435, %f496;
	fma.rn.f32 	%f732, %f409, %f435, %f497;
	fma.rn.f32 	%f733, %f410, %f435, %f498;
	fma.rn.f32 	%f734, %f411, %f435, %f499;
	add.s32 	%r481, %r481, 1;
	setp.ne.s32 	%p89, %r481, 3;
	@%p89 bra 	$L__BB0_69;
	add.s32 	%r480, %r480, 1;
	setp.ne.s32 	%p90, %r480, 64;
	@%p90 bra 	$L__BB0_62;
	setp.ne.s32 	%p91, %r23, 0;
	shl.b32 	%r363, %r353, 2;
	sub.s32 	%r364, %r88, %r363;
	mad.lo.s32 	%r365, %r360, 520, %r364;
	shl.b32 	%r366, %r365, 2;
	mov.u32 	%r367, _ZZ17conv_fused_kernelPfS_S_E6shared;
	add.s32 	%r368, %r367, %r366;
	st.shared.f32 	[%r368], %f703;
	st.shared.f32 	[%r368+4], %f704;
	st.shared.f32 	[%r368+32], %f705;
	st.shared.f32 	[%r368+36], %f706;
	st.shared.f32 	[%r368+260], %f707;
	st.shared.f32 	[%r368+264], %f708;
	st.shared.f32 	[%r368+292], %f709;
	st.shared.f32 	[%r368+296], %f710;
	st.shared.f32 	[%r368+520], %f711;
	st.shared.f32 	[%r368+524], %f712;
	st.shared.f32 	[%r368+552], %f713;
	st.shared.f32 	[%r368+556], %f714;
	st.shared.f32 	[%r368+780], %f715;
	st.shared.f32 	[%r368+784], %f716;
	st.shared.f32 	[%r368+812], %f717;
	st.shared.f32 	[%r368+816], %f718;
	st.shared.f32 	[%r368+1040], %f719;
	st.shared.f32 	[%r368+1044], %f720;
	st.shared.f32 	[%r368+1072], %f721;
	st.shared.f32 	[%r368+1076], %f722;
	st.shared.f32 	[%r368+1300], %f723;
	st.shared.f32 	[%r368+1304], %f724;
	st.shared.f32 	[%r368+1332], %f725;
	st.shared.f32 	[%r368+1336], %f726;
	st.shared.f32 	[%r368+1560], %f727;
	st.shared.f32 	[%r368+1564], %f728;
	st.shared.f32 	[%r368+1592], %f729;
	st.shared.f32 	[%r368+1596], %f730;
	st.shared.f32 	[%r368+1820], %f731;
	st.shared.f32 	[%r368+1824], %f732;
	st.shared.f32 	[%r368+1852], %f733;
	st.shared.f32 	[%r368+1856], %f734;
	@%p91 bra 	$L__BB0_77;
	mov.b16 	%rs27, 1;
	st.volatile.global.u8 	[%rd2], %rs27;
$L__BB0_77:
	mov.u32 	%r369, %nctaid.x;
	mov.u32 	%r370, %nctaid.y;
	mul.lo.s32 	%r371, %r369, %r370;
	mov.u32 	%r372, %nctaid.z;
	mul.lo.s32 	%r93, %r371, %r372;
	mov.u32 	%r373, %ntid.x;
	mov.u32 	%r374, %ntid.y;
	mul.lo.s32 	%r375, %r373, %r374;
	mov.u32 	%r376, %ntid.z;
	mul.lo.s32 	%r94, %r375, %r376;
	add.s32 	%r95, %r23, %r94;
	add.s32 	%r377, %r77, 1;
	and.b32  	%r96, %r377, 3;
	add.s32 	%r97, %r95, %r94;
	add.s32 	%r98, %r97, %r94;
	cvt.s64.s32 	%rd106, %r94;
	add.s64 	%rd9, %rd8, %rd106;
	add.s64 	%rd10, %rd9, %rd106;
	add.s64 	%rd11, %rd7, %rd106;
	add.s64 	%rd12, %rd11, %rd106;
	setp.ne.s32 	%p92, %r20, 0;
	@%p92 bra 	$L__BB0_95;
	setp.ge.s32 	%p93, %r23, %r93;
	mov.u32 	%r483, %r23;
	@%p93 bra 	$L__BB0_88;
$L__BB0_79:
	cvt.u64.u32 	%rd108, %r483;
	mov.u64 	%rd109, _ZZN34_INTERNAL_daba4bec_4_k_cu_f22819107BarrierEvE15global_state_in;
	add.s64 	%rd13, %rd109, %rd108;
$L__BB0_80:
	ld.volatile.global.u8 	%rs28, [%rd13];
	setp.ne.s16 	%p94, %rs28, 1;
	@%p94 bra 	$L__BB0_80;
	add.s32 	%r483, %r483, %r94;
	setp.lt.s32 	%p95, %r483, %r93;
	@%p95 bra 	$L__BB0_79;
	setp.eq.s32 	%p96, %r96, 0;
	mov.u32 	%r482, %r23;
	@%p96 bra 	$L__BB0_86;
	setp.eq.s32 	%p97, %r96, 1;
	mov.b16 	%rs29, 0;
	st.volatile.global.u8 	[%rd8], %rs29;
	mov.u32 	%r482, %r95;
	@%p97 bra 	$L__BB0_86;
	setp.eq.s32 	%p98, %r96, 2;
	mov.b16 	%rs30, 0;
	st.volatile.global.u8 	[%rd9], %rs30;
	mov.u32 	%r482, %r97;
	@%p98 bra 	$L__BB0_86;
	mov.b16 	%rs31, 0;
	st.volatile.global.u8 	[%rd10], %rs31;
	mov.u32 	%r482, %r98;
$L__BB0_86:
	setp.lt.u32 	%p99, %r77, 3;
	@%p99 bra 	$L__BB0_88;
$L__BB0_87:
	cvt.u64.u32 	%rd110, %r482;
	add.s64 	%rd112, %rd109, %rd110;
	mov.b16 	%rs32, 0;
	st.volatile.global.u8 	[%rd112], %rs32;
	add.s32 	%r378, %r482, %r94;
	cvt.u64.u32 	%rd113, %r378;
	add.s64 	%rd114, %rd109, %rd113;
	st.volatile.global.u8 	[%rd114], %rs32;
	add.s32 	%r379, %r378, %r94;
	cvt.u64.u32 	%rd115, %r379;
	add.s64 	%rd116, %rd109, %rd115;
	st.volatile.global.u8 	[%rd116], %rs32;
	add.s32 	%r380, %r379, %r94;
	cvt.u64.u32 	%rd117, %r380;
	add.s64 	%rd118, %rd109, %rd117;
	st.volatile.global.u8 	[%rd118], %rs32;
	add.s32 	%r482, %r380, %r94;
	setp.lt.s32 	%p100, %r482, %r93;
	@%p100 bra 	$L__BB0_87;
$L__BB0_88:
	setp.ge.s32 	%p101, %r23, %r93;
	bar.sync 	0;
	@%p101 bra 	$L__BB0_95;
	setp.eq.s32 	%p102, %r96, 0;
	mov.u32 	%r485, %r23;
	@%p102 bra 	$L__BB0_93;
	setp.eq.s32 	%p103, %r96, 1;
	mov.b16 	%rs33, 1;
	st.volatile.global.u8 	[%rd7], %rs33;
	mov.u32 	%r485, %r95;
	@%p103 bra 	$L__BB0_93;
	setp.eq.s32 	%p104, %r96, 2;
	mov.b16 	%rs34, 1;
	st.volatile.global.u8 	[%rd11], %rs34;
	mov.u32 	%r485, %r97;
	@%p104 bra 	$L__BB0_93;
	mov.b16 	%rs35, 1;
	st.volatile.global.u8 	[%rd12], %rs35;
	mov.u32 	%r485, %r98;
$L__BB0_93:
	setp.lt.u32 	%p105, %r77, 3;
	@%p105 bra 	$L__BB0_95;
$L__BB0_94:
	cvt.u64.u32 	%rd119, %r485;
	mov.u64 	%rd120, _ZZN34_INTERNAL_daba4bec_4_k_cu_f22819107BarrierEvE16global_state_out;
	add.s64 	%rd121, %rd120, %rd119;
	mov.b16 	%rs36, 1;
	st.volatile.global.u8 	[%rd121], %rs36;
	add.s32 	%r381, %r485, %r94;
	cvt.u64.u32 	%rd122, %r381;
	add.s64 	%rd123, %rd120, %rd122;
	st.volatile.global.u8 	[%rd123], %rs36;
	add.s32 	%r382, %r381, %r94;
	cvt.u64.u32 	%rd124, %r382;
	add.s64 	%rd125, %rd120, %rd124;
	st.volatile.global.u8 	[%rd125], %rs36;
	add.s32 	%r383, %r382, %r94;
	cvt.u64.u32 	%rd126, %r383;
	add.s64 	%rd127, %rd120, %rd126;
	st.volatile.global.u8 	[%rd127], %rs36;
	add.s32 	%r485, %r383, %r94;
	setp.lt.s32 	%p106, %r485, %r93;
	@%p106 bra 	$L__BB0_94;
$L__BB0_95:
	cvt.s64.s32 	%rd128, %r20;
	mov.u64 	%rd129, _ZZN34_INTERNAL_daba4bec_4_k_cu_f22819107BarrierEvE16global_state_out;
	add.s64 	%rd14, %rd129, %rd128;
	setp.ne.s32 	%p107, %r23, 0;
	@%p107 bra 	$L__BB0_98;
$L__BB0_96:
	ld.volatile.global.u8 	%rs37, [%rd14];
	setp.ne.s16 	%p108, %rs37, 1;
	@%p108 bra 	$L__BB0_96;
	mov.b16 	%rs38, 0;
	st.volatile.global.u8 	[%rd14], %rs38;
$L__BB0_98:
	setp.gt.u32 	%p109, %r23, 511;
	bar.sync 	0;
	membar.gl;
	bar.sync 	0;
	@%p109 bra 	$L__BB0_101;
	shr.u32 	%r487, %r23, 3;
$L__BB0_100:
	ld.param.u64 	%rd168, [_Z17conv_fused_kernelPfS_S__param_0];
	and.b32  	%r384, %r23, 7;
	mad.lo.s32 	%r385, %r487, 65, %r384;
	shl.b32 	%r386, %r385, 2;
	add.s32 	%r388, %r367, %r386;
	ld.shared.f32 	%f500, [%r388];
	shl.b32 	%r389, %r487, 12;
	mov.u32 	%r390, %ctaid.y;
	shl.b32 	%r391, %r390, 9;
	mov.u32 	%r392, %ctaid.x;
	shl.b32 	%r393, %r392, 3;
	add.s32 	%r394, %r393, %r391;
	or.b32  	%r395, %r394, %r384;
	add.s32 	%r396, %r395, %r389;
	cvta.to.global.u64 	%rd130, %rd168;
	mul.wide.s32 	%rd131, %r396, 4;
	add.s64 	%rd132, %rd130, %rd131;
	st.global.f32 	[%rd132], %f500;
	ld.shared.f32 	%f501, [%r388+224];
	st.global.f32 	[%rd132+1792], %f501;
	mad.lo.s32 	%r397, %r384, 28, %r388;
	ld.shared.f32 	%f502, [%r397];
	shl.b32 	%r398, %r23, 6;
	and.b32  	%r399, %r398, 448;
	or.b32  	%r400, %r391, %r399;
	add.s32 	%r401, %r400, %r393;
	add.s32 	%r402, %r401, %r389;
	mul.wide.s32 	%rd133, %r402, 4;
	add.s64 	%rd134, %rd130, %rd133;
	st.global.f32 	[%rd134], %f502;
	ld.shared.f32 	%f503, [%r397+28];
	st.global.f32 	[%rd134+28], %f503;
	add.s32 	%r109, %r487, 16;
	setp.lt.u32 	%p110, %r487, 48;
	mov.u32 	%r487, %r109;
	@%p110 bra 	$L__BB0_100;
$L__BB0_101:
	setp.ne.s32 	%p111, %r23, 0;
	@%p111 bra 	$L__BB0_103;
	mov.b16 	%rs39, 1;
	st.volatile.global.u8 	[%rd2], %rs39;
$L__BB0_103:
	setp.ne.s32 	%p112, %r20, 0;
	@%p112 bra 	$L__BB0_121;
	setp.ge.s32 	%p113, %r23, %r93;
	mov.u32 	%r489, %r23;
	@%p113 bra 	$L__BB0_114;
$L__BB0_105:
	cvt.u64.u32 	%rd135, %r489;
	mov.u64 	%rd136, _ZZN34_INTERNAL_daba4bec_4_k_cu_f22819107BarrierEvE15global_state_in;
	add.s64 	%rd15, %rd136, %rd135;
$L__BB0_106:
	ld.volatile.global.u8 	%rs40, [%rd15];
	setp.ne.s16 	%p114, %rs40, 1;
	@%p114 bra 	$L__BB0_106;
	add.s32 	%r489, %r489, %r94;
	setp.lt.s32 	%p115, %r489, %r93;
	@%p115 bra 	$L__BB0_105;
	setp.eq.s32 	%p116, %r96, 0;
	mov.u32 	%r488, %r23;
	@%p116 bra 	$L__BB0_112;
	setp.eq.s32 	%p117, %r96, 1;
	mov.b16 	%rs41, 0;
	st.volatile.global.u8 	[%rd8], %rs41;
	mov.u32 	%r488, %r95;
	@%p117 bra 	$L__BB0_112;
	setp.eq.s32 	%p118, %r96, 2;
	mov.b16 	%rs42, 0;
	st.volatile.global.u8 	[%rd9], %rs42;
	mov.u32 	%r488, %r97;
	@%p118 bra 	$L__BB0_112;
	mov.b16 	%rs43, 0;
	st.volatile.global.u8 	[%rd10], %rs43;
	mov.u32 	%r488, %r98;
$L__BB0_112:
	setp.lt.u32 	%p119, %r77, 3;
	@%p119 bra 	$L__BB0_114;
$L__BB0_113:
	cvt.u64.u32 	%rd137, %r488;
	add.s64 	%rd139, %rd136, %rd137;
	mov.b16 	%rs44, 0;
	st.volatile.global.u8 	[%rd139], %rs44;
	add.s32 	%r403, %r488, %r94;
	cvt.u64.u32 	%rd140, %r403;
	add.s64 	%rd141, %rd136, %rd140;
	st.volatile.global.u8 	[%rd141], %rs44;
	add.s32 	%r404, %r403, %r94;
	cvt.u64.u32 	%rd142, %r404;
	add.s64 	%rd143, %rd136, %rd142;
	st.volatile.global.u8 	[%rd143], %rs44;
	add.s32 	%r405, %r404, %r94;
	cvt.u64.u32 	%rd144, %r405;
	add.s64 	%rd145, %rd136, %rd144;
	st.volatile.global.u8 	[%rd145], %rs44;
	add.s32 	%r488, %r405, %r94;
	setp.lt.s32 	%p120, %r488, %r93;
	@%p120 bra 	$L__BB0_113;
$L__BB0_114:
	setp.ge.s32 	%p121, %r23, %r93;
	bar.sync 	0;
	@%p121 bra 	$L__BB0_121;
	setp.eq.s32 	%p122, %r96, 0;
	mov.u32 	%r491, %r23;
	@%p122 bra 	$L__BB0_119;
	setp.eq.s32 	%p123, %r96, 1;
	mov.b16 	%rs45, 1;
	st.volatile.global.u8 	[%rd7], %rs45;
	mov.u32 	%r491, %r95;
	@%p123 bra 	$L__BB0_119;
	setp.eq.s32 	%p124, %r96, 2;
	mov.b16 	%rs46, 1;
	st.volatile.global.u8 	[%rd11], %rs46;
	mov.u32 	%r491, %r97;
	@%p124 bra 	$L__BB0_119;
	mov.b16 	%rs47, 1;
	st.volatile.global.u8 	[%rd12], %rs47;
	mov.u32 	%r491, %r98;
$L__BB0_119:
	setp.lt.u32 	%p125, %r77, 3;
	@%p125 bra 	$L__BB0_121;
$L__BB0_120:
	cvt.u64.u32 	%rd146, %r491;
	add.s64 	%rd148, %rd129, %rd146;
	mov.b16 	%rs48, 1;
	st.volatile.global.u8 	[%rd148], %rs48;
	add.s32 	%r406, %r491, %r94;
	cvt.u64.u32 	%rd149, %r406;
	add.s64 	%rd150, %rd129, %rd149;
	st.volatile.global.u8 	[%rd150], %rs48;
	add.s32 	%r407, %r406, %r94;
	cvt.u64.u32 	%rd151, %r407;
	add.s64 	%rd152, %rd129, %rd151;
	st.volatile.global.u8 	[%rd152], %rs48;
	add.s32 	%r408, %r407, %r94;
	cvt.u64.u32 	%rd153, %r408;
	add.s64 	%rd154, %rd129, %rd153;
	st.volatile.global.u8 	[%rd154], %rs48;
	add.s32 	%r491, %r408, %r94;
	setp.lt.s32 	%p126, %r491, %r93;
	@%p126 bra 	$L__BB0_120;
$L__BB0_121:
	setp.ne.s32 	%p127, %r23, 0;
	@%p127 bra 	$L__BB0_124;
$L__BB0_122:
	ld.volatile.global.u8 	%rs49, [%rd14];
	setp.ne.s16 	%p128, %rs49, 1;
	@%p128 bra 	$L__BB0_122;
	mov.b16 	%rs50, 0;
	st.volatile.global.u8 	[%rd14], %rs50;
$L__BB0_124:
	bar.sync 	0;
	membar.gl;
	add.s32 	%r479, %r479, 1;
	setp.ne.s32 	%p129, %r479, 8;
	@%p129 bra 	$L__BB0_61;
	mul.lo.s32 	%r410, %r353, 1152;
	mad.lo.s32 	%r411, %r360, 4608, %r410;
	add.s32 	%r412, %r411, %r3;
	setp.lt.u32 	%p130, %r87, 2;
	add.s32 	%r414, %r354, -3;
	selp.b32 	%r415, %r354, %r414, %p130;
	mad.lo.s32 	%r119, %r415, 3, %r412;
	setp.eq.s32 	%p131, %r87, 0;
	mad.lo.s32 	%r416, %r87, 6, -6;
	selp.b32 	%r417, 3, %r416, %p131;
	add.s32 	%r418, %r411, %r417;
	add.s32 	%r120, %r418, %r6;
	mov.b32 	%r493, 0;
	mov.f32 	%f768, 0f00000000;
	mov.f32 	%f769, %f768;
	mov.f32 	%f770, %f768;
	mov.f32 	%f771, %f768;
	mov.f32 	%f772, %f768;
	mov.f32 	%f773, %f768;
	mov.f32 	%f774, %f768;
	mov.f32 	%f775, %f768;
	mov.f32 	%f776, %f768;
	mov.f32 	%f777, %f768;
	mov.f32 	%f778, %f768;
	mov.f32 	%f779, %f768;
	mov.f32 	%f780, %f768;
	mov.f32 	%f781, %f768;
	mov.f32 	%f782, %f768;
	mov.f32 	%f783, %f768;
	mov.f32 	%f784, %f768;
	mov.f32 	%f785, %f768;
	mov.f32 	%f786, %f768;
	mov.f32 	%f787, %f768;
	mov.f32 	%f788, %f768;
	mov.f32 	%f789, %f768;
	mov.f32 	%f790, %f768;
	mov.f32 	%f791, %f768;
	mov.f32 	%f792, %f768;
	mov.f32 	%f793, %f768;
	mov.f32 	%f794, %f768;
	mov.f32 	%f795, %f768;
	mov.f32 	%f796, %f768;
	mov.f32 	%f797, %f768;
	mov.f32 	%f798, %f768;
	mov.f32 	%f799, %f768;
$L__BB0_126:
	@%p85 bra 	$L__BB0_132;
	shl.b32 	%r420, %r353, 2;
	mov.u32 	%r421, %tid.x;
	add.s32 	%r422, %r420, %r421;
	mov.u32 	%r423, %tid.z;
	mad.lo.s32 	%r424, %r423, 13, %r422;
	shl.b32 	%r425, %r424, 2;
	mov.u32 	%r426, _ZZ25conv_device_kernel_sharedPfS_S_S_bbE14PaddedX_shared;
	add.s32 	%r122, %r426, %r425;
	@%p86 bra 	$L__BB0_131;
	mov.f32 	%f767, 0f00000000;
	@%p4 bra 	$L__BB0_130;
	ld.param.u64 	%rd169, [_Z17conv_fused_kernelPfS_S__param_0];
	shl.b32 	%r432, %r493, 12;
	add.s32 	%r433, %r76, %r432;
	cvta.to.global.u64 	%rd155, %rd169;
	mul.wide.s32 	%rd156, %r433, 4;
	add.s64 	%rd157, %rd155, %rd156;
	ld.global.f32 	%f767, [%rd157];
$L__BB0_130:
	st.shared.f32 	[%r122], %f767;
	bra.uni 	$L__BB0_132;
$L__BB0_131:
	add.s32 	%r427, %r75, %r2;
	mad.lo.s32 	%r428, %r493, 65, %r427;
	shl.b32 	%r429, %r428, 2;
	mov.u32 	%r430, _ZZ17conv_fused_kernelPfS_S_E6shared;
	add.s32 	%r431, %r430, %r429;
	ld.shared.f32 	%f505, [%r431+-4];
	st.shared.f32 	[%r122], %f505;
$L__BB0_132:
	mul.lo.s32 	%r435, %r493, 9;
	add.s32 	%r495, %r119, %r435;
	add.s32 	%r494, %r120, %r435;
	mov.b32 	%r496, 80;
$L__BB0_133:
	bar.sync 	0;
	@%p2 bra 	$L__BB0_135;
	mul.wide.u32 	%rd158, %r495, 4;
	add.s64 	%rd159, %rd1, %rd158;
	ld.global.nc.f32 	%f507, [%rd159];
	st.shared.f32 	[%r4], %f507;
$L__BB0_135:
	@%p3 bra 	$L__BB0_137;
	mul.wide.u32 	%rd160, %r494, 4;
	add.s64 	%rd161, %rd1, %rd160;
	ld.global.nc.f32 	%f508, [%rd161];
	st.shared.f32 	[%r4+4], %f508;
$L__BB0_137:
	shl.b32 	%r437, %r87, 3;
	mad.lo.s32 	%r438, %r353, 80, %r437;
	mov.u32 	%r439, _ZZ25conv_device_kernel_sharedPfS_S_S_bbE14PaddedX_shared;
	add.s32 	%r440, %r439, %r438;
	add.s32 	%r441, %r440, %r496;
	ld.shared.f32 	%f509, [%r441+-80];
	ld.shared.f32 	%f510, [%r441+-76];
	ld.shared.f32 	%f511, [%r441+-40];
	ld.shared.f32 	%f512, [%r441+-36];
	ld.shared.f32 	%f513, [%r441];
	ld.shared.f32 	%f514, [%r441+4];
	ld.shared.f32 	%f515, [%r441+40];
	ld.shared.f32 	%f516, [%r441+44];
	bar.sync 	0;
	mov.u32 	%r442, %tid.z;
	mov.u32 	%r443, _ZZ25conv_device_kernel_sharedPfS_S_S_bbE8K_shared;
	mad.lo.s32 	%r444, %r442, 96, %r443;
	ld.shared.f32 	%f517, [%r444];
	ld.shared.f32 	%f518, [%r444+4];
	ld.shared.f32 	%f519, [%r444+8];
	ld.shared.f32 	%f520, [%r444+12];
	ld.shared.f32 	%f521, [%r444+16];
	ld.shared.f32 	%f522, [%r444+20];
	ld.shared.f32 	%f523, [%r444+24];
	ld.shared.f32 	%f524, [%r444+28];
	ld.shared.f32 	%f525, [%r444+32];
	ld.shared.f32 	%f526, [%r444+36];
	ld.shared.f32 	%f527, [%r444+40];
	ld.shared.f32 	%f528, [%r444+44];
	ld.shared.f32 	%f529, [%r444+48];
	ld.shared.f32 	%f530, [%r444+52];
	ld.shared.f32 	%f531, [%r444+56];
	ld.shared.f32 	%f532, [%r444+60];
	ld.shared.f32 	%f533, [%r444+64];
	ld.shared.f32 	%f534, [%r444+68];
	ld.shared.f32 	%f535, [%r444+72];
	ld.shared.f32 	%f536, [%r444+76];
	ld.shared.f32 	%f537, [%r444+80];
	ld.shared.f32 	%f538, [%r444+84];
	ld.shared.f32 	%f539, [%r444+88];
	ld.shared.f32 	%f540, [%r444+92];
	fma.rn.f32 	%f541, %f509, %f517, %f768;
	fma.rn.f32 	%f542, %f510, %f517, %f769;
	fma.rn.f32 	%f543, %f511, %f517, %f770;
	fma.rn.f32 	%f544, %f512, %f517, %f771;
	fma.rn.f32 	%f545, %f509, %f520, %f772;
	fma.rn.f32 	%f546, %f510, %f520, %f773;
	fma.rn.f32 	%f547, %f511, %f520, %f774;
	fma.rn.f32 	%f548, %f512, %f520, %f775;
	fma.rn.f32 	%f549, %f509, %f523, %f776;
	fma.rn.f32 	%f550, %f510, %f523, %f777;
	fma.rn.f32 	%f551, %f511, %f523, %f778;
	fma.rn.f32 	%f552, %f512, %f523, %f779;
	fma.rn.f32 	%f553, %f509, %f526, %f780;
	fma.rn.f32 	%f554, %f510, %f526, %f781;
	fma.rn.f32 	%f555, %f511, %f526, %f782;
	fma.rn.f32 	%f556, %f512, %f526, %f783;
	fma.rn.f32 	%f557, %f509, %f529, %f784;
	fma.rn.f32 	%f558, %f510, %f529, %f785;
	fma.rn.f32 	%f559, %f511, %f529, %f786;
	fma.rn.f32 	%f560, %f512, %f529, %f787;
	fma.rn.f32 	%f561, %f509, %f532, %f788;
	fma.rn.f32 	%f562, %f510, %f532, %f789;
	fma.rn.f32 	%f563, %f511, %f532, %f790;
	fma.rn.f32 	%f564, %f512, %f532, %f791;
	fma.rn.f32 	%f565, %f509, %f535, %f792;
	fma.rn.f32 	%f566, %f510, %f535, %f793;
	fma.rn.f32 	%f567, %f511, %f535, %f794;
	fma.rn.f32 	%f568, %f512, %f535, %f795;
	fma.rn.f32 	%f569, %f509, %f538, %f796;
	fma.rn.f32 	%f570, %f510, %f538, %f797;
	fma.rn.f32 	%f571, %f511, %f538, %f798;
	fma.rn.f32 	%f572, %f512, %f538, %f799;
	fma.rn.f32 	%f573, %f511, %f518, %f541;
	fma.rn.f32 	%f574, %f512, %f518, %f542;
	fma.rn.f32 	%f575, %f513, %f518, %f543;
	fma.rn.f32 	%f576, %f514, %f518, %f544;
	fma.rn.f32 	%f577, %f511, %f521, %f545;
	fma.rn.f32 	%f578, %f512, %f521, %f546;
	fma.rn.f32 	%f579, %f513, %f521, %f547;
	fma.rn.f32 	%f580, %f514, %f521, %f548;
	fma.rn.f32 	%f581, %f511, %f524, %f549;
	fma.rn.f32 	%f582, %f512, %f524, %f550;
	fma.rn.f32 	%f583, %f513, %f524, %f551;
	fma.rn.f32 	%f584, %f514, %f524, %f552;
	fma.rn.f32 	%f585, %f511, %f527, %f553;
	fma.rn.f32 	%f586, %f512, %f527, %f554;
	fma.rn.f32 	%f587, %f513, %f527, %f555;
	fma.rn.f32 	%f588, %f514, %f527, %f556;
	fma.rn.f32 	%f589, %f511, %f530, %f557;
	fma.rn.f32 	%f590, %f512, %f530, %f558;
	fma.rn.f32 	%f591, %f513, %f530, %f559;
	fma.rn.f32 	%f592, %f514, %f530, %f560;
	fma.rn.f32 	%f593, %f511, %f533, %f561;
	fma.rn.f32 	%f594, %f512, %f533, %f562;
	fma.rn.f32 	%f595, %f513, %f533, %f563;
	fma.rn.f32 	%f596, %f514, %f533, %f564;
	fma.rn.f32 	%f597, %f511, %f536, %f565;
	fma.rn.f32 	%f598, %f512, %f536, %f566;
	fma.rn.f32 	%f599, %f513, %f536, %f567;
	fma.rn.f32 	%f600, %f514, %f536, %f568;
	fma.rn.f32 	%f601, %f511, %f539, %f569;
	fma.rn.f32 	%f602, %f512, %f539, %f570;
	fma.rn.f32 	%f603, %f513, %f539, %f571;
	fma.rn.f32 	%f604, %f514, %f539, %f572;
	fma.rn.f32 	%f768, %f513, %f519, %f573;
	fma.rn.f32 	%f769, %f514, %f519, %f574;
	fma.rn.f32 	%f770, %f515, %f519, %f575;
	fma.rn.f32 	%f771, %f516, %f519, %f576;
	fma.rn.f32 	%f772, %f513, %f522, %f577;
	fma.rn.f32 	%f773, %f514, %f522, %f578;
	fma.rn.f32 	%f774, %f515, %f522, %f579;
	fma.rn.f32 	%f775, %f516, %f522, %f580;
	fma.rn.f32 	%f776, %f513, %f525, %f581;
	fma.rn.f32 	%f777, %f514, %f525, %f582;
	fma.rn.f32 	%f778, %f515, %f525, %f583;
	fma.rn.f32 	%f779, %f516, %f525, %f584;
	fma.rn.f32 	%f780, %f513, %f528, %f585;
	fma.rn.f32 	%f781, %f514, %f528, %f586;
	fma.rn.f32 	%f782, %f515, %f528, %f587;
	fma.rn.f32 	%f783, %f516, %f528, %f588;
	fma.rn.f32 	%f784, %f513, %f531, %f589;
	fma.rn.f32 	%f785, %f514, %f531, %f590;
	fma.rn.f32 	%f786, %f515, %f531, %f591;
	fma.rn.f32 	%f787, %f516, %f531, %f592;
	fma.rn.f32 	%f788, %f513, %f534, %f593;
	fma.rn.f32 	%f789, %f514, %f534, %f594;
	fma.rn.f32 	%f790, %f515, %f534, %f595;
	fma.rn.f32 	%f791, %f516, %f534, %f596;
	fma.rn.f32 	%f792, %f513, %f537, %f597;
	fma.rn.f32 	%f793, %f514, %f537, %f598;
	fma.rn.f32 	%f794, %f515, %f537, %f599;
	fma.rn.f32 	%f795, %f516, %f537, %f600;
	fma.rn.f32 	%f796, %f513, %f540, %f601;
	fma.rn.f32 	%f797, %f514, %f540, %f602;
	fma.rn.f32 	%f798, %f515, %f540, %f603;
	fma.rn.f32 	%f799, %f516, %f540, %f604;
	add.s32 	%r496, %r496, 4;
	add.s32 	%r495, %r495, 1;
	add.s32 	%r494, %r494, 1;
	setp.ne.s32 	%p134, %r496, 92;
	@%p134 bra 	$L__BB0_133;
	add.s32 	%r493, %r493, 1;
	setp.ne.s32 	%p135, %r493, 64;
	@%p135 bra 	$L__BB0_126;
	ld.param.u64 	%rd170, [_Z17conv_fused_kernelPfS_S__param_2];
	cvta.to.global.u64 	%rd162, %rd170;
	shl.b32 	%r446, %r442, 15;
	shl.b32 	%r447, %r353, 7;
	mov.u32 	%r448, %ctaid.y;
	shl.b32 	%r449, %r448, 9;
	add.s32 	%r450, %r449, %r446;
	add.s32 	%r451, %r450, %r447;
	mov.u32 	%r452, %ctaid.x;
	shl.b32 	%r453, %r452, 3;
	add.s32 	%r454, %r451, %r453;
	mov.u32 	%r455, %tid.x;
	shl.b32 	%r456, %r455, 1;
	add.s32 	%r457, %r454, %r456;
	mul.wide.s32 	%rd163, %r457, 4;
	add.s64 	%rd164, %rd162, %rd163;
	st.global.f32 	[%rd164], %f768;
	st.global.f32 	[%rd164+4], %f769;
	st.global.f32 	[%rd164+256], %f770;
	st.global.f32 	[%rd164+260], %f771;
	st.global.f32 	[%rd164+16384], %f772;
	st.global.f32 	[%rd164+16388], %f773;
	st.global.f32 	[%rd164+16640], %f774;
	st.global.f32 	[%rd164+16644], %f775;
	st.global.f32 	[%rd164+32768], %f776;
	st.global.f32 	[%rd164+32772], %f777;
	st.global.f32 	[%rd164+33024], %f778;
	st.global.f32 	[%rd164+33028], %f779;
	st.global.f32 	[%rd164+49152], %f780;
	st.global.f32 	[%rd164+49156], %f781;
	st.global.f32 	[%rd164+49408], %f782;
	st.global.f32 	[%rd164+49412], %f783;
	st.global.f32 	[%rd164+65536], %f784;
	st.global.f32 	[%rd164+65540], %f785;
	st.global.f32 	[%rd164+65792], %f786;
	st.global.f32 	[%rd164+65796], %f787;
	st.global.f32 	[%rd164+81920], %f788;
	st.global.f32 	[%rd164+81924], %f789;
	st.global.f32 	[%rd164+82176], %f790;
	st.global.f32 	[%rd164+82180], %f791;
	st.global.f32 	[%rd164+98304], %f792;
	st.global.f32 	[%rd164+98308], %f793;
	st.global.f32 	[%rd164+98560], %f794;
	st.global.f32 	[%rd164+98564], %f795;
	st.global.f32 	[%rd164+114688], %f796;
	st.global.f32 	[%rd164+114692], %f797;
	st.global.f32 	[%rd164+114944], %f798;
	st.global.f32 	[%rd164+114948], %f799;
	ret;

}
	// .globl	_Z24conv_fused_common_kernelPfS_S_
.visible .entry _Z24conv_fused_common_kernelPfS_S_(
	.param .u64 .ptr .align 1 _Z24conv_fused_common_kernelPfS_S__param_0,
	.param .u64 .ptr .align 1 _Z24conv_fused_common_kernelPfS_S__param_1,
	.param .u64 .ptr .align 1 _Z24conv_fused_common_kernelPfS_S__param_2
)
{
	.reg .pred 	%p<76>;
	.reg .b16 	%rs<34>;
	.reg .b32 	%r<295>;
	.reg .b32 	%f<527>;
	.reg .b64 	%rd<142>;
	// demoted variable
	.shared .align 4 .b8 _ZZ18conv_device_kernelPfS_S_E14PaddedX_shared[400];
	// demoted variable
	.shared .align 4 .b8 _ZZ18conv_device_kernelPfS_S_E8K_shared[768];
	mov.u32 	%r65, %tid.z;
	mov.u32 	%r66, %tid.y;
	shl.b32 	%r67, %r66, 2;
	mov.u32 	%r68, %tid.x;
	add.s32 	%r69, %r67, %r68;
	mad.lo.s32 	%r70, %r65, 13, %r69;
	mov.u32 	%r71, %ctaid.y;
	shl.b32 	%r72, %r71, 3;
	cvt.u16.u32 	%rs2, %r70;
	mul.lo.s16 	%rs3, %rs2, 205;
	shr.u16 	%rs4, %rs3, 11;
	cvt.u32.u16 	%r73, %rs4;
	or.b32  	%r74, %r72, %r73;
	setp.eq.s32 	%p4, %r74, 0;
	add.s32 	%r75, %r72, %r73;
	setp.gt.u32 	%p5, %r75, 64;
	mov.u32 	%r77, %ctaid.x;
	shl.b32 	%r78, %r77, 3;
	mul.lo.s16 	%rs5, %rs4, 10;
	sub.s16 	%rs1, %rs2, %rs5;
	cvt.u32.u16 	%r79, %rs1;
	and.b32  	%r80, %r79, 255;
	or.b32  	%r81, %r78, %r80;
	setp.eq.s32 	%p6, %r81, 0;
	or.pred  	%p7, %p4, %p6;
	add.s32 	%r83, %r78, %r80;
	setp.gt.u32 	%p8, %r83, 64;
	mul.wide.u16 	%r1, %rs4, 64;
	shl.b32 	%r85, %r65, 3;
	shl.b32 	%r86, %r66, 1;
	add.s32 	%r87, %r85, %r86;
	shl.b32 	%r88, %r68, 1;
	mul.lo.s32 	%r89, %r66, 6;
	mad.lo.s32 	%r90, %r65, 24, %r89;
	add.s32 	%r91, %r90, %r88;
	mul.lo.s32 	%r93, %r66, 1152;
	mad.lo.s32 	%r94, %r65, 4608, %r93;
	mov.u32 	%r95, %nctaid.x;
	mad.lo.s32 	%r96, %r71, %r95, %r77;
	mov.u32 	%r97, %nctaid.y;
	mul.lo.s32 	%r98, %r95, %r97;
	mov.u32 	%r99, %ctaid.z;
	mad.lo.s32 	%r2, %r98, %r99, %r96;
	mov.u32 	%r100, %ntid.x;
	mov.u32 	%r101, %ntid.y;
	mul.lo.s32 	%r102, %r100, %r101;
	mov.u32 	%r103, %nctaid.z;
	mul.lo.s32 	%r104, %r98, %r103;
	mov.u32 	%r105, %ntid.z;
	mul.lo.s32 	%r106, %r102, %r105;
	add.s32 	%r107, %r65, %r105;
	mad.lo.s32 	%r108, %r101, %r107, %r66;
	mad.lo.s32 	%r109, %r100, %r108, %r68;
	max.s32 	%r110, %r104, %r109;
	setp.lt.s32 	%p9, %r109, %r104;
	selp.u32 	%r111, 1, 0, %p9;
	add.s32 	%r112, %r109, %r111;
	sub.s32 	%r113, %r110, %r112;
	div.u32 	%r114, %r113, %r106;
	add.s32 	%r3, %r114, %r111;
	or.pred  	%p10, %p7, %p5;
	or.pred  	%p1, %p10, %p8;
	cvt.u16.u32 	%rs6, %r88;
	mul.hi.u16 	%rs7, %rs6, 21846;
	cvt.u32.u16 	%r115, %rs7;
	add.s32 	%r116, %r87, %r115;
	setp.gt.u32 	%p11, %r116, 63;
	setp.gt.u32 	%p12, %r91, 191;
	or.pred  	%p2, %p11, %p12;
	mul.wide.u16 	%r117, %rs7, 576;
	add.s32 	%r118, %r88, -3;
	setp.lt.u32 	%p13, %r68, 2;
	selp.b32 	%r119, %r88, %r118, %p13;
	mad.lo.s32 	%r4, %r119, 3, %r117;
	or.b16  	%rs8, %rs6, 1;
	mul.hi.u16 	%rs9, %rs8, 21846;
	cvt.u32.u16 	%r120, %rs9;
	add.s32 	%r5, %r87, %r120;
	mul.wide.u16 	%r121, %rs9, 576;
	setp.eq.s32 	%p14, %r68, 0;
	mad.lo.s32 	%r122, %r68, 6, -6;
	selp.b32 	%r123, 3, %r122, %p14;
	add.s32 	%r6, %r121, %r123;
	add.s32 	%r7, %r4, %r94;
	add.s32 	%r124, %r94, %r123;
	add.s32 	%r8, %r124, %r121;
	mov.b32 	%r278, 0;
	cvt.u64.u32 	%rd15, %r1;
	cvt.u64.u16 	%rd16, %rs1;
	and.b64  	%rd17, %rd16, 255;
	cvt.s64.s32 	%rd32, %r2;
	mov.u64 	%rd33, _ZZN34_INTERNAL_daba4bec_4_k_cu_f22819107BarrierEvE15global_state_in;
	add.s64 	%rd34, %rd33, %rd32;
	mov.u64 	%rd65, _ZZN34_INTERNAL_daba4bec_4_k_cu_f22819107BarrierEvE16global_state_out;
	add.s64 	%rd5, %rd65, %rd32;
$L__BB1_1:
	mov.b32 	%r279, 0;
	mov.f32 	%f430, 0f00000000;
	mov.f32 	%f431, %f430;
	mov.f32 	%f432, %f430;
	mov.f32 	%f433, %f430;
	mov.f32 	%f434, %f430;
	mov.f32 	%f435, %f430;
	mov.f32 	%f436, %f430;
	mov.f32 	%f437, %f430;
	mov.f32 	%f438, %f430;
	mov.f32 	%f439, %f430;
	mov.f32 	%f440, %f430;
	mov.f32 	%f441, %f430;
	mov.f32 	%f442, %f430;
	mov.f32 	%f443, %f430;
	mov.f32 	%f444, %f430;
	mov.f32 	%f445, %f430;
	mov.f32 	%f446, %f430;
	mov.f32 	%f447, %f430;
	mov.f32 	%f448, %f430;
	mov.f32 	%f449, %f430;
	mov.f32 	%f450, %f430;
	mov.f32 	%f451, %f430;
	mov.f32 	%f452, %f430;
	mov.f32 	%f453, %f430;
	mov.f32 	%f454, %f430;
	mov.f32 	%f455, %f430;
	mov.f32 	%f456, %f430;
	mov.f32 	%f457, %f430;
	mov.f32 	%f458, %f430;
	mov.f32 	%f459, %f430;
	mov.f32 	%f460, %f430;
	mov.f32 	%f461, %f430;
$L__BB1_2:
	mov.u32 	%r126, %tid.y;
	shl.b32 	%r127, %r126, 2;
	mov.u32 	%r11, %tid.x;
	add.s32 	%r128, %r127, %r11;
	mov.u32 	%r130, %tid.z;
	mad.lo.s32 	%r131, %r130, 13, %r128;
	setp.gt.u32 	%p15, %r131, 99;
	setp.gt.u32 	%p16, %r128, 12;
	or.pred  	%p17, %p15, %p16;
	@%p17 bra 	$L__BB1_6;
	mov.f32 	%f429, 0f00000000;
	@%p1 bra 	$L__BB1_5;
	ld.param.u64 	%rd136, [_Z24conv_fused_common_kernelPfS_S__param_0];
	shl.b32 	%r132, %r279, 12;
	cvt.u64.u32 	%rd14, %r132;
	mov.u32 	%r133, %ctaid.x;
	shl.b32 	%r134, %r133, 3;
	mov.u32 	%r135, %ctaid.y;
	shl.b32 	%r136, %r135, 9;
	add.s32 	%r137, %r136, %r134;
	cvt.u64.u32 	%rd18, %r137;
	add.s64 	%rd19, %rd18, %rd17;
	add.s64 	%rd20, %rd19, %rd15;
	add.s64 	%rd21, %rd20, %rd14;
	cvta.to.global.u64 	%rd22, %rd136;
	shl.b64 	%rd23, %rd21, 2;
	add.s64 	%rd24, %rd22, %rd23;
	ld.global.f32 	%f429, [%rd24+-260];
$L__BB1_5:
	shl.b32 	%r143, %r131, 2;
	mov.u32 	%r144, _ZZ18conv_device_kernelPfS_S_E14PaddedX_shared;
	add.s32 	%r145, %r144, %r143;
	st.shared.f32 	[%r145], %f429;
$L__BB1_6:
	mul.lo.s32 	%r147, %r279, 9;
	add.s32 	%r281, %r7, %r147;
	add.s32 	%r280, %r8, %r147;
	mov.b32 	%r282, 80;
$L__BB1_7:
	ld.param.u64 	%rd138, [_Z24conv_fused_common_kernelPfS_S__param_1];
	cvta.to.global.u64 	%rd1, %rd138;
	mov.u32 	%r148, %tid.z;
	mov.u32 	%r149, %tid.y;
	mov.u32 	%r151, %tid.x;
	shl.b32 	%r152, %r151, 1;
	mad.lo.s32 	%r20, %r149, 6, %r152;
	mad.lo.s32 	%r17, %r148, 24, %r20;
	shl.b32 	%r153, %r17, 2;
	mov.u32 	%r154, _ZZ18conv_device_kernelPfS_S_E8K_shared;
	add.s32 	%r18, %r154, %r153;
	setp.gt.u32 	%p18, %r151, 2;
	setp.gt.u32 	%p19, %r20, 23;
	bar.sync 	0;
	or.pred  	%p20, %p2, %p19;
	or.pred  	%p21, %p20, %p18;
	@%p21 bra 	$L__BB1_9;
	mul.wide.u32 	%rd25, %r281, 4;
	add.s64 	%rd26, %rd1, %rd25;
	ld.global.nc.f32 	%f199, [%rd26];
	st.shared.f32 	[%r18], %f199;
$L__BB1_9:
	setp.gt.u32 	%p22, %r20, 22;
	setp.gt.u32 	%p23, %r17, 190;
	setp.gt.u32 	%p24, %r5, 63;
	setp.gt.u32 	%p25, %r151, 2;
	or.pred  	%p26, %p24, %p23;
	or.pred  	%p27, %p26, %p22;
	or.pred  	%p3, %p27, %p25;
	@%p3 bra 	$L__BB1_11;
	mul.wide.u32 	%rd27, %r280, 4;
	add.s64 	%rd28, %rd1, %rd27;
	ld.global.nc.f32 	%f200, [%rd28];
	st.shared.f32 	[%r18+4], %f200;
$L__BB1_11:
	mov.u32 	%r155, %tid.y;
	mov.u32 	%r21, %tid.x;
	shl.b32 	%r156, %r21, 3;
	mad.lo.s32 	%r157, %r155, 80, %r156;
	mov.u32 	%r158, _ZZ18conv_device_kernelPfS_S_E14PaddedX_shared;
	add.s32 	%r159, %r158, %r157;
	add.s32 	%r160, %r159, %r282;
	ld.shared.f32 	%f201, [%r160+-80];
	ld.shared.f32 	%f202, [%r160+-76];
	ld.shared.f32 	%f203, [%r160+-40];
	ld.shared.f32 	%f204, [%r160+-36];
	ld.shared.f32 	%f205, [%r160];
	ld.shared.f32 	%f206, [%r160+4];
	ld.shared.f32 	%f207, [%r160+40];
	ld.shared.f32 	%f208, [%r160+44];
	bar.sync 	0;
	mov.u32 	%r161, %tid.z;
	mov.u32 	%r162, _ZZ18conv_device_kernelPfS_S_E8K_shared;
	mad.lo.s32 	%r163, %r161, 96, %r162;
	ld.shared.f32 	%f209, [%r163];
	ld.shared.f32 	%f210, [%r163+4];
	ld.shared.f32 	%f211, [%r163+8];
	ld.shared.f32 	%f212, [%r163+12];
	ld.shared.f32 	%f213, [%r163+16];
	ld.shared.f32 	%f214, [%r163+20];
	ld.shared.f32 	%f215, [%r163+24];
	ld.shared.f32 	%f216, [%r163+28];
	ld.shared.f32 	%f217, [%r163+32];
	ld.shared.f32 	%f218, [%r163+36];
	ld.shared.f32 	%f219, [%r163+40];
	ld.shared.f32 	%f220, [%r163+44];
	ld.shared.f32 	%f221, [%r163+48];
	ld.shared.f32 	%f222, [%r163+52];
	ld.shared.f32 	%f223, [%r163+56];
	ld.shared.f32 	%f224, [%r163+60];
	ld.shared.f32 	%f225, [%r163+64];
	ld.shared.f32 	%f226, [%r163+68];
	ld.shared.f32 	%f227, [%r163+72];
	ld.shared.f32 	%f228, [%r163+76];
	ld.shared.f32 	%f229, [%r163+80];
	ld.shared.f32 	%f230, [%r163+84];
	ld.shared.f32 	%f231, [%r163+88];
	ld.shared.f32 	%f232, [%r163+92];
	fma.rn.f32 	%f233, %f201, %f209, %f461;
	fma.rn.f32 	%f234, %f202, %f209, %f460;
	fma.rn.f32 	%f235, %f203, %f209, %f459;
	fma.rn.f32 	%f236, %f204, %f209, %f458;
	fma.rn.f32 	%f237, %f201, %f212, %f457;
	fma.rn.f32 	%f238, %f202, %f212, %f456;
	fma.rn.f32 	%f239, %f203, %f212, %f455;
	fma.rn.f32 	%f240, %f204, %f212, %f454;
	fma.rn.f32 	%f241, %f201, %f215, %f453;
	fma.rn.f32 	%f242, %f202, %f215, %f452;
	fma.rn.f32 	%f243, %f203, %f215, %f451;
	fma.rn.f32 	%f244, %f204, %f215, %f450;
	fma.rn.f32 	%f245, %f201, %f218, %f449;
	fma.rn.f32 	%f246, %f202, %f218, %f448;
	fma.rn.f32 	%f247, %f203, %f218, %f447;
	fma.rn.f32 	%f248, %f204, %f218, %f446;
	fma.rn.f32 	%f249, %f201, %f221, %f445;
	fma.rn.f32 	%f250, %f202, %f221, %f444;
	fma.rn.f32 	%f251, %f203, %f221, %f443;
	fma.rn.f32 	%f252, %f204, %f221, %f442;
	fma.rn.f32 	%f253, %f201, %f224, %f441;
	fma.rn.f32 	%f254, %f202, %f224, %f440;
	fma.rn.f32 	%f255, %f203, %f224, %f439;
	fma.rn.f32 	%f256, %f204, %f224, %f438;
	fma.rn.f32 	%f257, %f201, %f227, %f437;
	fma.rn.f32 	%f258, %f202, %f227, %f436;
	fma.rn.f32 	%f259, %f203, %f227, %f435;
	fma.rn.f32 	%f260, %f204, %f227, %f434;
	fma.rn.f32 	%f261, %f201, %f230, %f433;
	fma.rn.f32 	%f262, %f202, %f230, %f432;
	fma.rn.f32 	%f263, %f203, %f230, %f431;
	fma.rn.f32 	%f264, %f204, %f230, %f430;
	fma.rn.f32 	%f265, %f203, %f210, %f233;
	fma.rn.f32 	%f266, %f204, %f210, %f234;
	fma.rn.f32 	%f267, %f205, %f210, %f235;
	fma.rn.f32 	%f268, %f206, %f210, %f236;
	fma.rn.f32 	%f269, %f203, %f213, %f237;
	fma.rn.f32 	%f270, %f204, %f213, %f238;
	fma.rn.f32 	%f271, %f205, %f213, %f239;
	fma.rn.f32 	%f272, %f206, %f213, %f240;
	fma.rn.f32 	%f273, %f203, %f216, %f241;
	fma.rn.f32 	%f274, %f204, %f216, %f242;
	fma.rn.f32 	%f275, %f205, %f216, %f243;
	fma.rn.f32 	%f276, %f206, %f216, %f244;
	fma.rn.f32 	%f277, %f203, %f219, %f245;
	fma.rn.f32 	%f278, %f204, %f219, %f246;
	fma.rn.f32 	%f279, %f205, %f219, %f247;
	fma.rn.f32 	%f280, %f206, %f219, %f248;
	fma.rn.f32 	%f281, %f203, %f222, %f249;
	fma.rn.f32 	%f282, %f204, %f222, %f250;
	fma.rn.f32 	%f283, %f205, %f222, %f251;
	fma.rn.f32 	%f284, %f206, %f222, %f252;
	fma.rn.f32 	%f285, %f203, %f225, %f253;
	fma.rn.f32 	%f286, %f204, %f225, %f254;
	fma.rn.f32 	%f287, %f205, %f225, %f255;
	fma.rn.f32 	%f288, %f206, %f225, %f256;
	fma.rn.f32 	%f289, %f203, %f228, %f257;
	fma.rn.f32 	%f290, %f204, %f228, %f258;
	fma.rn.f32 	%f291, %f205, %f228, %f259;
	fma.rn.f32 	%f292, %f206, %f228, %f260;
	fma.rn.f32 	%f293, %f203, %f231, %f261;
	fma.rn.f32 	%f294, %f204, %f231, %f262;
	fma.rn.f32 	%f295, %f205, %f231, %f263;
	fma.rn.f32 	%f296, %f206, %f231, %f264;
	fma.rn.f32 	%f461, %f205, %f211, %f265;
	fma.rn.f32 	%f460, %f206, %f211, %f266;
	fma.rn.f32 	%f459, %f207, %f211, %f267;
	fma.rn.f32 	%f458, %f208, %f211, %f268;
	fma.rn.f32 	%f457, %f205, %f214, %f269;
	fma.rn.f32 	%f456, %f206, %f214, %f270;
	fma.rn.f32 	%f455, %f207, %f214, %f271;
	fma.rn.f32 	%f454, %f208, %f214, %f272;
	fma.rn.f32 	%f453, %f205, %f217, %f273;
	fma.rn.f32 	%f452, %f206, %f217, %f274;
	fma.rn.f32 	%f451, %f207, %f217, %f275;
	fma.rn.f32 	%f450, %f208, %f217, %f276;
	fma.rn.f32 	%f449, %f205, %f220, %f277;
	fma.rn.f32 	%f448, %f206, %f220, %f278;
	fma.rn.f32 	%f447, %f207, %f220, %f279;
	fma.rn.f32 	%f446, %f208, %f220, %f280;
	fma.rn.f32 	%f445, %f205, %f223, %f281;
	fma.rn.f32 	%f444, %f206, %f223, %f282;
	fma.rn.f32 	%f443, %f207, %f223, %f283;
	fma.rn.f32 	%f442, %f208, %f223, %f284;
	fma.rn.f32 	%f441, %f205, %f226, %f285;
	fma.rn.f32 	%f440, %f206, %f226, %f286;
	fma.rn.f32 	%f439, %f207, %f226, %f287;
	fma.rn.f32 	%f438, %f208, %f226, %f288;
	fma.rn.f32 	%f437, %f205, %f229, %f289;
	fma.rn.f32 	%f436, %f206, %f229, %f290;
	fma.rn.f32 	%f435, %f207, %f229, %f291;
	fma.rn.f32 	%f434, %f208, %f229, %f292;
	fma.rn.f32 	%f433, %f205, %f232, %f293;
	fma.rn.f32 	%f432, %f206, %f232, %f294;
	fma.rn.f32 	%f431, %f207, %f232, %f295;
	fma.rn.f32 	%f430, %f208, %f232, %f296;
	add.s32 	%r282, %r282, 4;
	add.s32 	%r281, %r281, 1;
	add.s32 	%r280, %r280, 1;
	setp.ne.s32 	%p28, %r282, 92;
	@%p28 bra 	$L__BB1_7;
	add.s32 	%r279, %r279, 1;
	setp.ne.s32 	%p29, %r279, 64;
	@%p29 bra 	$L__BB1_2;
	ld.param.u64 	%rd140, [_Z24conv_fused_common_kernelPfS_S__param_2];
	mov.u32 	%r165, %ntid.x;
	mad.lo.s32 	%r166, %r155, %r165, %r21;
	mov.u32 	%r167, %ntid.y;
	mul.lo.s32 	%r168, %r165, %r167;
	mad.lo.s32 	%r26, %r168, %r161, %r166;
	setp.ne.s32 	%p30, %r26, 0;
	shl.b32 	%r170, %r161, 15;
	mov.u32 	%r171, %ctaid.y;
	shl.b32 	%r172, %r171, 9;
	add.s32 	%r173, %r172, %r170;
	shl.b32 	%r174, %r155, 7;
	add.s32 	%r175, %r173, %r174;
	mov.u32 	%r176, %ctaid.x;
	shl.b32 	%r177, %r176, 3;
	add.s32 	%r178, %r175, %r177;
	shl.b32 	%r179, %r21, 1;
	add.s32 	%r180, %r178, %r179;
	cvta.to.global.u64 	%rd29, %rd140;
	mul.wide.u32 	%rd30, %r180, 4;
	add.s64 	%rd31, %rd29, %rd30;
	st.global.f32 	[%rd31], %f461;
	st.global.f32 	[%rd31+4], %f460;
	st.global.f32 	[%rd31+256], %f459;
	st.global.f32 	[%rd31+260], %f458;
	st.global.f32 	[%rd31+16384], %f457;
	st.global.f32 	[%rd31+16388], %f456;
	st.global.f32 	[%rd31+16640], %f455;
	st.global.f32 	[%rd31+16644], %f454;
	st.global.f32 	[%rd31+32768], %f453;
	st.global.f32 	[%rd31+32772], %f452;
	st.global.f32 	[%rd31+33024], %f451;
	st.global.f32 	[%rd31+33028], %f450;
	st.global.f32 	[%rd31+49152], %f449;
	st.global.f32 	[%rd31+49156], %f448;
	st.global.f32 	[%rd31+49408], %f447;
	st.global.f32 	[%rd31+49412], %f446;
	st.global.f32 	[%rd31+65536], %f445;
	st.global.f32 	[%rd31+65540], %f444;
	st.global.f32 	[%rd31+65792], %f443;
	st.global.f32 	[%rd31+65796], %f442;
	st.global.f32 	[%rd31+81920], %f441;
	st.global.f32 	[%rd31+81924], %f440;
	st.global.f32 	[%rd31+82176], %f439;
	st.global.f32 	[%rd31+82180], %f438;
	st.global.f32 	[%rd31+98304], %f437;
	st.global.f32 	[%rd31+98308], %f436;
	st.global.f32 	[%rd31+98560], %f435;
	st.global.f32 	[%rd31+98564], %f434;
	st.global.f32 	[%rd31+114688], %f433;
	st.global.f32 	[%rd31+114692], %f432;
	st.global.f32 	[%rd31+114944], %f431;
	st.global.f32 	[%rd31+114948], %f430;
	@%p30 bra 	$L__BB1_15;
	mov.b16 	%rs10, 1;
	st.volatile.global.u8 	[%rd34], %rs10;
$L__BB1_15:
	setp.ne.s32 	%p31, %r2, 0;
	@%p31 bra 	$L__BB1_33;
	mov.u32 	%r184, %ntid.z;
	mul.lo.s32 	%r27, %r168, %r184;
	add.s32 	%r28, %r26, %r27;
	add.s32 	%r185, %r3, 1;
	and.b32  	%r29, %r185, 3;
	add.s32 	%r30, %r28, %r27;
	add.s32 	%r31, %r30, %r27;
	mov.u32 	%r186, %nctaid.x;
	mov.u32 	%r187, %nctaid.y;
	mul.lo.s32 	%r188, %r186, %r187;
	mov.u32 	%r189, %nctaid.z;
	mul.lo.s32 	%r32, %r188, %r189;
	setp.ge.s32 	%p32, %r26, %r32;
	mov.u32 	%r284, %r26;
	@%p32 bra 	$L__BB1_26;
$L__BB1_17:
	cvt.u64.u32 	%rd35, %r284;
	add.s64 	%rd3, %rd33, %rd35;
$L__BB1_18:
	ld.volatile.global.u8 	%rs11, [%rd3];
	setp.ne.s16 	%p33, %rs11, 1;
	@%p33 bra 	$L__BB1_18;
	add.s32 	%r284, %r284, %r27;
	setp.lt.s32 	%p34, %r284, %r32;
	@%p34 bra 	$L__BB1_17;
	setp.eq.s32 	%p35, %r29, 0;
	mov.u32 	%r283, %r26;
	@%p35 bra 	$L__BB1_24;
	setp.eq.s32 	%p36, %r29, 1;
	cvt.u64.u32 	%rd37, %r26;
	add.s64 	%rd39, %rd33, %rd37;
	mov.b16 	%rs12, 0;
	st.volatile.global.u8 	[%rd39], %rs12;
	mov.u32 	%r283, %r28;
	@%p36 bra 	$L__BB1_24;
	setp.eq.s32 	%p37, %r29, 2;
	cvt.s64.s32 	%rd43, %r27;
	add.s64 	%rd2, %rd39, %rd43;
	mov.b16 	%rs13, 0;
	st.volatile.global.u8 	[%rd2], %rs13;
	mov.u32 	%r283, %r30;
	@%p37 bra 	$L__BB1_24;
	add.s64 	%rd45, %rd2, %rd43;
	mov.b16 	%rs14, 0;
	st.volatile.global.u8 	[%rd45], %rs14;
	mov.u32 	%r283, %r31;
$L__BB1_24:
	setp.lt.u32 	%p38, %r3, 3;
	@%p38 bra 	$L__BB1_26;
$L__BB1_25:
	cvt.u64.u32 	%rd46, %r283;
	add.s64 	%rd48, %rd33, %rd46;
	mov.b16 	%rs15, 0;
	st.volatile.global.u8 	[%rd48], %rs15;
	add.s32 	%r190, %r283, %r27;
	cvt.u64.u32 	%rd49, %r190;
	add.s64 	%rd50, %rd33, %rd49;
	st.volatile.global.u8 	[%rd50], %rs15;
	add.s32 	%r191, %r190, %r27;
	cvt.u64.u32 	%rd51, %r191;
	add.s64 	%rd52, %rd33, %rd51;
	st.volatile.global.u8 	[%rd52], %rs15;
	add.s32 	%r192, %r191, %r27;
	cvt.u64.u32 	%rd53, %r192;
	add.s64 	%rd54, %rd33, %rd53;
	st.volatile.global.u8 	[%rd54], %rs15;
	add.s32 	%r283, %r192, %r27;
	setp.lt.s32 	%p39, %r283, %r32;
	@%p39 bra 	$L__BB1_25;
$L__BB1_26:
	setp.ge.s32 	%p40, %r26, %r32;
	bar.sync 	0;
	@%p40 bra 	$L__BB1_33;
	setp.eq.s32 	%p41, %r29, 0;
	mov.u32 	%r286, %r26;
	@%p41 bra 	$L__BB1_31;
	setp.eq.s32 	%p42, %r29, 1;
	cvt.u64.u32 	%rd55, %r26;
	add.s64 	%rd57, %rd65, %rd55;
	mov.b16 	%rs16, 1;
	st.volatile.global.u8 	[%rd57], %rs16;
	mov.u32 	%r286, %r28;
	@%p42 bra 	$L__BB1_31;
	setp.eq.s32 	%p43, %r29, 2;
	cvt.s64.s32 	%rd61, %r27;
	add.s64 	%rd4, %rd57, %rd61;
	mov.b16 	%rs17, 1;
	st.volatile.global.u8 	[%rd4], %rs17;
	mov.u32 	%r286, %r30;
	@%p43 bra 	$L__BB1_31;
	add.s64 	%rd63, %rd4, %rd61;
	mov.b16 	%rs18, 1;
	st.volatile.global.u8 	[%rd63], %rs18;
	mov.u32 	%r286, %r31;
$L__BB1_31:
	setp.lt.u32 	%p44, %r3, 3;
	@%p44 bra 	$L__BB1_33;
$L__BB1_32:
	cvt.u64.u32 	%rd64, %r286;
	add.s64 	%rd66, %rd65, %rd64;
	mov.b16 	%rs19, 1;
	st.volatile.global.u8 	[%rd66], %rs19;
	add.s32 	%r193, %r286, %r27;
	cvt.u64.u32 	%rd67, %r193;
	add.s64 	%rd68, %rd65, %rd67;
	st.volatile.global.u8 	[%rd68], %rs19;
	add.s32 	%r194, %r193, %r27;
	cvt.u64.u32 	%rd69, %r194;
	add.s64 	%rd70, %rd65, %rd69;
	st.volatile.global.u8 	[%rd70], %rs19;
	add.s32 	%r195, %r194, %r27;
	cvt.u64.u32 	%rd71, %r195;
	add.s64 	%rd72, %rd65, %rd71;
	st.volatile.global.u8 	[%rd72], %rs19;
	add.s32 	%r286, %r195, %r27;
	setp.lt.s32 	%p45, %r286, %r32;
	@%p45 bra 	$L__BB1_32;
$L__BB1_33:
	setp.ne.s32 	%p46, %r26, 0;
	@%p46 bra 	$L__BB1_36;
$L__BB1_34:
	ld.volatile.global.u8 	%rs20, [%rd5];
	setp.ne.s16 	%p47, %rs20, 1;
	@%p47 bra 	$L__BB1_34;
	mov.b16 	%rs21, 0;
	st.volatile.global.u8 	[%rd5], %rs21;
$L__BB1_36:
	bar.sync 	0;
	membar.gl;
	mov.b32 	%r288, 0;
	mov.f32 	%f495, 0f00000000;
	mov.f32 	%f496, %f495;
	mov.f32 	%f497, %f495;
	mov.f32 	%f498, %f495;
	mov.f32 	%f499, %f495;
	mov.f32 	%f500, %f495;
	mov.f32 	%f501, %f495;
	mov.f32 	%f502, %f495;
	mov.f32 	%f503, %f495;
	mov.f32 	%f504, %f495;
	mov.f32 	%f505, %f495;
	mov.f32 	%f506, %f495;
	mov.f32 	%f507, %f495;
	mov.f32 	%f508, %f495;
	mov.f32 	%f509, %f495;
	mov.f32 	%f510, %f495;
	mov.f32 	%f511, %f495;
	mov.f32 	%f512, %f495;
	mov.f32 	%f513, %f495;
	mov.f32 	%f514, %f495;
	mov.f32 	%f515, %f495;
	mov.f32 	%f516, %f495;
	mov.f32 	%f517, %f495;
	mov.f32 	%f518, %f495;
	mov.f32 	%f519, %f495;
	mov.f32 	%f520, %f495;
	mov.f32 	%f521, %f495;
	mov.f32 	%f522, %f495;
	mov.f32 	%f523, %f495;
	mov.f32 	%f524, %f495;
	mov.f32 	%f525, %f495;
	mov.f32 	%f526, %f495;
$L__BB1_37:
	mov.u32 	%r197, %tid.y;
	shl.b32 	%r198, %r197, 2;
	mov.u32 	%r42, %tid.x;
	add.s32 	%r199, %r198, %r42;
	mov.u32 	%r201, %tid.z;
	mad.lo.s32 	%r202, %r201, 13, %r199;
	setp.gt.u32 	%p48, %r202, 99;
	setp.gt.u32 	%p49, %r199, 12;
	or.pred  	%p50, %p48, %p49;
	@%p50 bra 	$L__BB1_41;
	mov.f32 	%f494, 0f00000000;
	@%p1 bra 	$L__BB1_40;
	ld.param.u64 	%rd141, [_Z24conv_fused_common_kernelPfS_S__param_2];
	shl.b32 	%r203, %r288, 12;
	cvt.u64.u32 	%rd75, %r203;
	cvt.u64.u32 	%rd76, %r1;
	cvt.u64.u16 	%rd77, %rs1;
	and.b64  	%rd78, %rd77, 255;
	mov.u32 	%r204, %ctaid.x;
	shl.b32 	%r205, %r204, 3;
	mov.u32 	%r206, %ctaid.y;
	shl.b32 	%r207, %r206, 9;
	add.s32 	%r208, %r207, %r205;
	cvt.u64.u32 	%rd79, %r208;
	add.s64 	%rd80, %rd79, %rd78;
	add.s64 	%rd81, %rd80, %rd76;
	add.s64 	%rd82, %rd81, %rd75;
	cvta.to.global.u64 	%rd83, %rd141;
	shl.b64 	%rd84, %rd82, 2;
	add.s64 	%rd85, %rd83, %rd84;
	ld.global.f32 	%f494, [%rd85+-260];
$L__BB1_40:
	shl.b32 	%r214, %r202, 2;
	mov.u32 	%r215, _ZZ18conv_device_kernelPfS_S_E14PaddedX_shared;
	add.s32 	%r216, %r215, %r214;
	st.shared.f32 	[%r216], %f494;
$L__BB1_41:
	mov.b32 	%r289, 0;
$L__BB1_42:
	ld.param.u64 	%rd139, [_Z24conv_fused_common_kernelPfS_S__param_1];
	cvta.to.global.u64 	%rd6, %rd139;
	mov.u32 	%r218, %tid.z;
	mov.u32 	%r219, %tid.y;
	mov.u32 	%r221, %tid.x;
	shl.b32 	%r223, %r221, 1;
	mad.lo.s32 	%r224, %r219, 6, %r223;
	mad.lo.s32 	%r225, %r218, 24, %r224;
	shl.b32 	%r226, %r225, 2;
	mov.u32 	%r227, _ZZ18conv_device_kernelPfS_S_E8K_shared;
	add.s32 	%r44, %r227, %r226;
	bar.sync 	0;
	mul.lo.s32 	%r228, %r219, 1152;
	mad.lo.s32 	%r229, %r218, 4608, %r228;
	mad.lo.s32 	%r230, %r288, 9, %r229;
	add.s32 	%r45, %r230, %r289;
	setp.gt.u32 	%p51, %r224, 23;
	or.pred  	%p52, %p2, %p51;
	setp.gt.u32 	%p53, %r221, 2;
	or.pred  	%p54, %p52, %p53;
	@%p54 bra 	$L__BB1_44;
	add.s32 	%r231, %r45, %r4;
	mul.wide.u32 	%rd86, %r231, 4;
	add.s64 	%rd87, %rd6, %rd86;
	ld.global.nc.f32 	%f299, [%rd87];
	st.shared.f32 	[%r44], %f299;
$L__BB1_44:
	@%p3 bra 	$L__BB1_46;
	add.s32 	%r232, %r45, %r6;
	mul.wide.u32 	%rd88, %r232, 4;
	add.s64 	%rd89, %rd6, %rd88;
	ld.global.nc.f32 	%f300, [%rd89];
	st.shared.f32 	[%r44+4], %f300;
$L__BB1_46:
	mov.u32 	%r233, %tid.y;
	mov.u32 	%r234, %tid.x;
	shl.b32 	%r235, %r234, 1;
	mad.lo.s32 	%r236, %r233, 6, %r235;
	mad.lo.s32 	%r237, %r233, 14, %r236;
	add.s32 	%r238, %r237, %r289;
	shl.b32 	%r239, %r238, 2;
	mov.u32 	%r240, _ZZ18conv_device_kernelPfS_S_E14PaddedX_shared;
	add.s32 	%r241, %r240, %r239;
	ld.shared.f32 	%f301, [%r241];
	ld.shared.f32 	%f302, [%r241+4];
	ld.shared.f32 	%f303, [%r241+40];
	ld.shared.f32 	%f304, [%r241+44];
	ld.shared.f32 	%f305, [%r241+80];
	ld.shared.f32 	%f306, [%r241+84];
	ld.shared.f32 	%f307, [%r241+120];
	ld.shared.f32 	%f308, [%r241+124];
	bar.sync 	0;
	mov.u32 	%r242, %tid.z;
	mov.u32 	%r243, _ZZ18conv_device_kernelPfS_S_E8K_shared;
	mad.lo.s32 	%r244, %r242, 96, %r243;
	ld.shared.f32 	%f309, [%r244];
	ld.shared.f32 	%f310, [%r244+4];
	ld.shared.f32 	%f311, [%r244+8];
	ld.shared.f32 	%f312, [%r244+12];
	ld.shared.f32 	%f313, [%r244+16];
	ld.shared.f32 	%f314, [%r244+20];
	ld.shared.f32 	%f315, [%r244+24];
	ld.shared.f32 	%f316, [%r244+28];
	ld.shared.f32 	%f317, [%r244+32];
	ld.shared.f32 	%f318, [%r244+36];
	ld.shared.f32 	%f319, [%r244+40];
	ld.shared.f32 	%f320, [%r244+44];
	ld.shared.f32 	%f321, [%r244+48];
	ld.shared.f32 	%f322, [%r244+52];
	ld.shared.f32 	%f323, [%r244+56];
	ld.shared.f32 	%f324, [%r244+60];
	ld.shared.f32 	%f325, [%r244+64];
	ld.shared.f32 	%f326, [%r244+68];
	ld.shared.f32 	%f327, [%r244+72];
	ld.shared.f32 	%f328, [%r244+76];
	ld.shared.f32 	%f329, [%r244+80];
	ld.shared.f32 	%f330, [%r244+84];
	ld.shared.f32 	%f331, [%r244+88];
	ld.shared.f32 	%f332, [%r244+92];
	fma.rn.f32 	%f333, %f301, %f309, %f495;
	fma.rn.f32 	%f334, %f302, %f309, %f496;
	fma.rn.f32 	%f335, %f303, %f309, %f497;
	fma.rn.f32 	%f336, %f304, %f309, %f498;
	fma.rn.f32 	%f337, %f301, %f312, %f499;
	fma.rn.f32 	%f338, %f302, %f312, %f500;
	fma.rn.f32 	%f339, %f303, %f312, %f501;
	fma.rn.f32 	%f340, %f304, %f312, %f502;
	fma.rn.f32 	%f341, %f301, %f315, %f503;
	fma.rn.f32 	%f342, %f302, %f315, %f504;
	fma.rn.f32 	%f343, %f303, %f315, %f505;
	fma.rn.f32 	%f344, %f304, %f315, %f506;
	fma.rn.f32 	%f345, %f301, %f318, %f507;
	fma.rn.f32 	%f346, %f302, %f318, %f508;
	fma.rn.f32 	%f347, %f303, %f318, %f509;
	fma.rn.f32 	%f348, %f304, %f318, %f510;
	fma.rn.f32 	%f349, %f301, %f321, %f511;
	fma.rn.f32 	%f350, %f302, %f321, %f512;
	fma.rn.f32 	%f351, %f303, %f321, %f513;
	fma.rn.f32 	%f352, %f304, %f321, %f514;
	fma.rn.f32 	%f353, %f301, %f324, %f515;
	fma.rn.f32 	%f354, %f302, %f324, %f516;
	fma.rn.f32 	%f355, %f303, %f324, %f517;
	fma.rn.f32 	%f356, %f304, %f324, %f518;
	fma.rn.f32 	%f357, %f301, %f327, %f519;
	fma.rn.f32 	%f358, %f302, %f327, %f520;
	fma.rn.f32 	%f359, %f303, %f327, %f521;
	fma.rn.f32 	%f360, %f304, %f327, %f522;
	fma.rn.f32 	%f361, %f301, %f330, %f523;
	fma.rn.f32 	%f362, %f302, %f330, %f524;
	fma.rn.f32 	%f363, %f303, %f330, %f525;
	fma.rn.f32 	%f364, %f304, %f330, %f526;
	fma.rn.f32 	%f365, %f303, %f310, %f333;
	fma.rn.f32 	%f366, %f304, %f310, %f334;
	fma.rn.f32 	%f367, %f305, %f310, %f335;
	fma.rn.f32 	%f368, %f306, %f310, %f336;
	fma.rn.f32 	%f369, %f303, %f313, %f337;
	fma.rn.f32 	%f370, %f304, %f313, %f338;
	fma.rn.f32 	%f371, %f305, %f313, %f339;
	fma.rn.f32 	%f372, %f306, %f313, %f340;
	fma.rn.f32 	%f373, %f303, %f316, %f341;
	fma.rn.f32 	%f374, %f304, %f316, %f342;
	fma.rn.f32 	%f375, %f305, %f316, %f343;
	fma.rn.f32 	%f376, %f306, %f316, %f344;
	fma.rn.f32 	%f377, %f303, %f319, %f345;
	fma.rn.f32 	%f378, %f304, %f319, %f346;
	fma.rn.f32 	%f379, %f305, %f319, %f347;
	fma.rn.f32 	%f380, %f306, %f319, %f348;
	fma.rn.f32 	%f381, %f303, %f322, %f349;
	fma.rn.f32 	%f382, %f304, %f322, %f350;
	fma.rn.f32 	%f383, %f305, %f322, %f351;
	fma.rn.f32 	%f384, %f306, %f322, %f352;
	fma.rn.f32 	%f385, %f303, %f325, %f353;
	fma.rn.f32 	%f386, %f304, %f325, %f354;
	fma.rn.f32 	%f387, %f305, %f325, %f355;
	fma.rn.f32 	%f388, %f306, %f325, %f356;
	fma.rn.f32 	%f389, %f303, %f328, %f357;
	fma.rn.f32 	%f390, %f304, %f328, %f358;
	fma.rn.f32 	%f391, %f305, %f328, %f359;
	fma.rn.f32 	%f392, %f306, %f328, %f360;
	fma.rn.f32 	%f393, %f303, %f331, %f361;
	fma.rn.f32 	%f394, %f304, %f331, %f362;
	fma.rn.f32 	%f395, %f305, %f331, %f363;
	fma.rn.f32 	%f396, %f306, %f331, %f364;
	fma.rn.f32 	%f495, %f305, %f311, %f365;
	fma.rn.f32 	%f496, %f306, %f311, %f366;
	fma.rn.f32 	%f497, %f307, %f311, %f367;
	fma.rn.f32 	%f498, %f308, %f311, %f368;
	fma.rn.f32 	%f499, %f305, %f314, %f369;
	fma.rn.f32 	%f500, %f306, %f314, %f370;
	fma.rn.f32 	%f501, %f307, %f314, %f371;
	fma.rn.f32 	%f502, %f308, %f314, %f372;
	fma.rn.f32 	%f503, %f305, %f317, %f373;
	fma.rn.f32 	%f504, %f306, %f317, %f374;
	fma.rn.f32 	%f505, %f307, %f317, %f375;
	fma.rn.f32 	%f506, %f308, %f317, %f376;
	fma.rn.f32 	%f507, %f305, %f320, %f377;
	fma.rn.f32 	%f508, %f306, %f320, %f378;
	fma.rn.f32 	%f509, %f307, %f320, %f379;
	fma.rn.f32 	%f510, %f308, %f320, %f380;
	fma.rn.f32 	%f511, %f305, %f323, %f381;
	fma.rn.f32 	%f512, %f306, %f323, %f382;
	fma.rn.f32 	%f513, %f307, %f323, %f383;
	fma.rn.f32 	%f514, %f308, %f323, %f384;
	fma.rn.f32 	%f515, %f305, %f326, %f385;
	fma.rn.f32 	%f516, %f306, %f326, %f386;
	fma.rn.f32 	%f517, %f307, %f326, %f387;
	fma.rn.f32 	%f518, %f308, %f326, %f388;
	fma.rn.f32 	%f519, %f305, %f329, %f389;
	fma.rn.f32 	%f520, %f306, %f329, %f390;
	fma.rn.f32 	%f521, %f307, %f329, %f391;
	fma.rn.f32 	%f522, %f308, %f329, %f392;
	fma.rn.f32 	%f523, %f305, %f332, %f393;
	fma.rn.f32 	%f524, %f306, %f332, %f394;
	fma.rn.f32 	%f525, %f307, %f332, %f395;
	fma.rn.f32 	%f526, %f308, %f332, %f396;
	add.s32 	%r289, %r289, 1;
	setp.ne.s32 	%p55, %r289, 3;
	@%p55 bra 	$L__BB1_42;
	add.s32 	%r288, %r288, 1;
	setp.ne.s32 	%p56, %r288, 64;
	@%p56 bra 	$L__BB1_37;
	ld.param.u64 	%rd137, [_Z24conv_fused_common_kernelPfS_S__param_0];
	mov.u32 	%r246, %ntid.x;
	mad.lo.s32 	%r248, %r233, %r246, %r234;
	mov.u32 	%r249, %ntid.y;
	mul.lo.s32 	%r250, %r246, %r249;
	mad.lo.s32 	%r48, %r250, %r242, %r248;
	setp.ne.s32 	%p57, %r48, 0;
	shl.b32 	%r252, %r242, 15;
	mov.u32 	%r253, %ctaid.y;
	shl.b32 	%r254, %r253, 9;
	add.s32 	%r255, %r254, %r252;
	shl.b32 	%r256, %r233, 7;
	add.s32 	%r257, %r255, %r256;
	mov.u32 	%r258, %ctaid.x;
	shl.b32 	%r259, %r258, 3;
	add.s32 	%r260, %r257, %r259;
	add.s32 	%r262, %r260, %r235;
	cvta.to.global.u64 	%rd90, %rd137;
	mul.wide.u32 	%rd91, %r262, 4;
	add.s64 	%rd92, %rd90, %rd91;
	st.global.f32 	[%rd92], %f495;
	st.global.f32 	[%rd92+4], %f496;
	st.global.f32 	[%rd92+256], %f497;
	st.global.f32 	[%rd92+260], %f498;
	st.global.f32 	[%rd92+16384], %f499;
	st.global.f32 	[%rd92+16388], %f500;
	st.global.f32 	[%rd92+16640], %f501;
	st.global.f32 	[%rd92+16644], %f502;
	st.global.f32 	[%rd92+32768], %f503;
	st.global.f32 	[%rd92+32772], %f504;
	st.global.f32 	[%rd92+33024], %f505;
	st.global.f32 	[%rd92+33028], %f506;
	st.global.f32 	[%rd92+49152], %f507;
	st.global.f32 	[%rd92+49156], %f508;
	st.global.f32 	[%rd92+49408], %f509;
	st.global.f32 	[%rd92+49412], %f510;
	st.global.f32 	[%rd92+65536], %f511;
	st.global.f32 	[%rd92+65540], %f512;
	st.global.f32 	[%rd92+65792], %f513;
	st.global.f32 	[%rd92+65796], %f514;
	st.global.f32 	[%rd92+81920], %f515;
	st.global.f32 	[%rd92+81924], %f516;
	st.global.f32 	[%rd92+82176], %f517;
	st.global.f32 	[%rd92+82180], %f518;
	st.global.f32 	[%rd92+98304], %f519;
	st.global.f32 	[%rd92+98308], %f520;
	st.global.f32 	[%rd92+98560], %f521;
	st.global.f32 	[%rd92+98564], %f522;
	st.global.f32 	[%rd92+114688], %f523;
	st.global.f32 	[%rd92+114692], %f524;
	st.global.f32 	[%rd92+114944], %f525;
	st.global.f32 	[%rd92+114948], %f526;
	@%p57 bra 	$L__BB1_50;
	cvt.s64.s32 	%rd93, %r2;
	mov.u64 	%rd94, _ZZN34_INTERNAL_daba4bec_4_k_cu_f22819107BarrierEvE15global_state_in;
	add.s64 	%rd95, %rd94, %rd93;
	mov.b16 	%rs22, 1;
	st.volatile.global.u8 	[%rd95], %rs22;
$L__BB1_50:
	setp.ne.s32 	%p58, %r2, 0;
	@%p58 bra 	$L__BB1_68;
	mov.u32 	%r266, %ntid.z;
	mul.lo.s32 	%r49, %r250, %r266;
	add.s32 	%r50, %r48, %r49;
	add.s32 	%r267, %r3, 1;
	and.b32  	%r51, %r267, 3;
	add.s32 	%r52, %r50, %r49;
	add.s32 	%r53, %r52, %r49;
	mov.u32 	%r268, %nctaid.x;
	mov.u32 	%r269, %nctaid.y;
	mul.lo.s32 	%r270, %r268, %r269;
	mov.u32 	%r271, %nctaid.z;
	mul.lo.s32 	%r54, %r270, %r271;
	setp.ge.s32 	%p59, %r48, %r54;
	mov.u32 	%r291, %r48;
	@%p59 bra 	$L__BB1_61;
$L__BB1_52:
	cvt.u64.u32 	%rd96, %r291;
	mov.u64 	%rd97, _ZZN34_INTERNAL_daba4bec_4_k_cu_f22819107BarrierEvE15global_state_in;
	add.s64 	%rd8, %rd97, %rd96;
$L__BB1_53:
	ld.volatile.global.u8 	%rs23, [%rd8];
	setp.ne.s16 	%p60, %rs23, 1;
	@%p60 bra 	$L__BB1_53;
	add.s32 	%r291, %r291, %r49;
	setp.lt.s32 	%p61, %r291, %r54;
	@%p61 bra 	$L__BB1_52;
	setp.eq.s32 	%p62, %r51, 0;
	mov.u32 	%r290, %r48;
	@%p62 bra 	$L__BB1_59;
	setp.eq.s32 	%p63, %r51, 1;
	cvt.u64.u32 	%rd98, %r48;
	add.s64 	%rd100, %rd97, %rd98;
	mov.b16 	%rs24, 0;
	st.volatile.global.u8 	[%rd100], %rs24;
	mov.u32 	%r290, %r50;
	@%p63 bra 	$L__BB1_59;
	setp.eq.s32 	%p64, %r51, 2;
	cvt.s64.s32 	%rd104, %r49;
	add.s64 	%rd7, %rd100, %rd104;
	mov.b16 	%rs25, 0;
	st.volatile.global.u8 	[%rd7], %rs25;
	mov.u32 	%r290, %r52;
	@%p64 bra 	$L__BB1_59;
	add.s64 	%rd106, %rd7, %rd104;
	mov.b16 	%rs26, 0;
	st.volatile.global.u8 	[%rd106], %rs26;
	mov.u32 	%r290, %r53;
$L__BB1_59:
	setp.lt.u32 	%p65, %r3, 3;
	@%p65 bra 	$L__BB1_61;
$L__BB1_60:
	cvt.u64.u32 	%rd107, %r290;
	add.s64 	%rd109, %rd97, %rd107;
	mov.b16 	%rs27, 0;
	st.volatile.global.u8 	[%rd109], %rs27;
	add.s32 	%r272, %r290, %r49;
	cvt.u64.u32 	%rd110, %r272;
	add.s64 	%rd111, %rd97, %rd110;
	st.volatile.global.u8 	[%rd111], %rs27;
	add.s32 	%r273, %r272, %r49;
	cvt.u64.u32 	%rd112, %r273;
	add.s64 	%rd113, %rd97, %rd112;
	st.volatile.global.u8 	[%rd113], %rs27;
	add.s32 	%r274, %r273, %r49;
	cvt.u64.u32 	%rd114, %r274;
	add.s64 	%rd115, %rd97, %rd114;
	st.volatile.global.u8 	[%rd115], %rs27;
	add.s32 	%r290, %r274, %r49;
	setp.lt.s32 	%p66, %r290, %r54;
	@%p66 bra 	$L__BB1_60;
$L__BB1_61:
	setp.ge.s32 	%p67, %r48, %r54;
	bar.sync 	0;
	@%p67 bra 	$L__BB1_68;
	setp.eq.s32 	%p68, %r51, 0;
	mov.u32 	%r293, %r48;
	@%p68 bra 	$L__BB1_66;
	setp.eq.s32 	%p69, %r51, 1;
	cvt.u64.u32 	%rd116, %r48;
	mov.u64 	%rd117, _ZZN34_INTERNAL_daba4bec_4_k_cu_f22819107BarrierEvE16global_state_out;
	add.s64 	%rd118, %rd117, %rd116;
	mov.b16 	%rs28, 1;
	st.volatile.global.u8 	[%rd118], %rs28;
	mov.u32 	%r293, %r50;
	@%p69 bra 	$L__BB1_66;
	setp.eq.s32 	%p70, %r51, 2;
	cvt.s64.s32 	%rd122, %r49;
	add.s64 	%rd9, %rd118, %rd122;
	mov.b16 	%rs29, 1;
	st.volatile.global.u8 	[%rd9], %rs29;
	mov.u32 	%r293, %r52;
	@%p70 bra 	$L__BB1_66;
	add.s64 	%rd124, %rd9, %rd122;
	mov.b16 	%rs30, 1;
	st.volatile.global.u8 	[%rd124], %rs30;
	mov.u32 	%r293, %r53;
$L__BB1_66:
	setp.lt.u32 	%p71, %r3, 3;
	@%p71 bra 	$L__BB1_68;
$L__BB1_67:
	cvt.u64.u32 	%rd125, %r293;
	mov.u64 	%rd126, _ZZN34_INTERNAL_daba4bec_4_k_cu_f22819107BarrierEvE16global_state_out;
	add.s64 	%rd127, %rd126, %rd125;
	mov.b16 	%rs31, 1;
	st.volatile.global.u8 	[%rd127], %rs31;
	add.s32 	%r275, %r293, %r49;
	cvt.u64.u32 	%rd128, %r275;
	add.s64 	%rd129, %rd126, %rd128;
	st.volatile.global.u8 	[%rd129], %rs31;
	add.s32 	%r276, %r275, %r49;
	cvt.u64.u32 	%rd130, %r276;
	add.s64 	%rd131, %rd126, %rd130;
	st.volatile.global.u8 	[%rd131], %rs31;
	add.s32 	%r277, %r276, %r49;
	cvt.u64.u32 	%rd132, %r277;
	add.s64 	%rd133, %rd126, %rd132;
	st.volatile.global.u8 	[%rd133], %rs31;
	add.s32 	%r293, %r277, %r49;
	setp.lt.s32 	%p72, %r293, %r54;
	@%p72 bra 	$L__BB1_67;
$L__BB1_68:
	setp.ne.s32 	%p73, %r48, 0;
	@%p73 bra 	$L__BB1_71;
$L__BB1_69:
	cvt.s64.s32 	%rd134, %r2;
	mov.u64 	%rd135, _ZZN34_INTERNAL_daba4bec_4_k_cu_f22819107BarrierEvE16global_state_out;
	add.s64 	%rd10, %rd135, %rd134;
	ld.volatile.global.u8 	%rs32, [%rd10];
	setp.ne.s16 	%p74, %rs32, 1;
	@%p74 bra 	$L__BB1_69;
	mov.b16 	%rs33, 0;
	st.volatile.global.u8 	[%rd10], %rs33;
$L__BB1_71:
	bar.sync 	0;
	membar.gl;
	add.s32 	%r278, %r278, 1;
	setp.ne.s32 	%p75, %r278, 5;
	@%p75 bra 	$L__BB1_1;
	ret;

}


// ===== COMPILED SASS (sm_100) =====

	.target	sm_100

	.elftype	@"ET_EXEC"


//--------------------- .note.nv.tkinfo           --------------------------
	.section	.note.nv.tkinfo,"",@"SHT_NOTE"
	.sectionflags	@"SHF_NOTE_NV_TKINFO"
	.tkinfo
        /*0018*/ 	.word	0x00000002
        /*0030*/ 	.string	""
        /*0030*/ 	.string	"ptxas"
        /*0030*/ 	.string	"Cuda compilation tools, release 13.0, V13.0.88"
        /*0030*/ 	.string	"Build cuda_13.0.r13.0/compiler.36424714_0"
        /*0030*/ 	.string	"-arch sm_100 -m 64 "



//--------------------- .note.nv.cuinfo           --------------------------
	.section	.note.nv.cuinfo,"",@"SHT_NOTE"
	.sectionflags	@"SHF_NOTE_NV_CUINFO"
        /*0018*/ 	.short	0x0002
        /*001a*/ 	.short	0x0064
        /*001c*/ 	.short	0x0082
	.zero		2


//--------------------- .nv.info                  --------------------------
	.section	.nv.info,"",@"SHT_CUDA_INFO"
	.align	4


	//----- nvinfo : EIATTR_REGCOUNT
	.align		4
        /*0000*/ 	.byte	0x04, 0x2f
        /*0002*/ 	.short	(.L_3 - .L_2)
	.align		4
.L_2:
        /*0004*/ 	.word	index@(_Z17conv_fused_kernelPfS_S_)
        /*0008*/ 	.word	0x00000048


	//----- nvinfo : EIATTR_FRAME_SIZE
	.align		4
.L_3:
        /*000c*/ 	.byte	0x04, 0x11
        /*000e*/ 	.short	(.L_5 - .L_4)
	.align		4
.L_4:
        /*0010*/ 	.word	index@(_Z17conv_fused_kernelPfS_S_)
        /*0014*/ 	.word	0x00000000


	//----- nvinfo : EIATTR_REGCOUNT
	.align		4
.L_5:
        /*0018*/ 	.byte	0x04, 0x2f
        /*001a*/ 	.short	(.L_7 - .L_6)
	.align		4
.L_6:
        /*001c*/ 	.word	index@(_Z24conv_fused_common_kernelPfS_S_)
        /*0020*/ 	.word	0x00000050


	//----- nvinfo : EIATTR_FRAME_SIZE
	.align		4
.L_7:
        /*0024*/ 	.byte	0x04, 0x11
        /*0026*/ 	.short	(.L_9 - .L_8)
	.align		4
.L_8:
        /*0028*/ 	.word	index@(_Z24conv_fused_common_kernelPfS_S_)
        /*002c*/ 	.word	0x00000000


	//----- nvinfo : EIATTR_MIN_STACK_SIZE
	.align		4
.L_9:
        /*0030*/ 	.byte	0x04, 0x12
        /*0032*/ 	.short	(.L_11 - .L_10)
	.align		4
.L_10:
        /*0034*/ 	.word	index@(_Z24conv_fused_common_kernelPfS_S_)
        /*0038*/ 	.word	0x00000000


	//----- nvinfo : EIATTR_MIN_STACK_SIZE
	.align		4
.L_11:
        /*003c*/ 	.byte	0x04, 0x12
        /*003e*/ 	.short	(.L_13 - .L_12)
	.align		4
.L_12:
        /*0040*/ 	.word	index@(_Z17conv_fused_kernelPfS_S_)
        /*0044*/ 	.word	0x00000000
.L_13:


//--------------------- .nv.compat                --------------------------
	.section	.nv.compat,"",@"SHT_CUDA_COMPAT_INFO"
	.align	4
        /*0000*/ 	.byte	0x02, 0x09, 0x00, 0x00, 0x02, 0x02, 0x01, 0x00, 0x02, 0x05, 0x05, 0x00, 0x03, 0x07, 0x01, 0x01
        /*0010*/ 	.byte	0x02, 0x03, 0x00, 0x00, 0x02, 0x06, 0x01, 0x00, 0x04, 0x0b, 0x08, 0x00, 0x09, 0x00, 0x00, 0x00
        /*0020*/ 	.byte	0x00, 0x00, 0x00, 0x00


//--------------------- .nv.info._Z24conv_fused_common_kernelPfS_S_ --------------------------
	.section	.nv.info._Z24conv_fused_common_kernelPfS_S_,"",@"SHT_CUDA_INFO"
	.sectionflags	@""
	.align	4


	//----- nvinfo : EIATTR_CUDA_API_VERSION
	.align		4
        /*0000*/ 	.byte	0x04, 0x37
        /*0002*/ 	.short	(.L_15 - .L_14)
.L_14:
        /*0004*/ 	.word	0x00000082


	//----- nvinfo : EIATTR_KPARAM_INFO
	.align		4
.L_15:
        /*0008*/ 	.byte	0x04, 0x17
        /*000a*/ 	.short	(.L_17 - .L_16)
.L_16:
        /*000c*/ 	.word	0x00000000
        /*0010*/ 	.short	0x0002
        /*0012*/ 	.short	0x0010
        /*0014*/ 	.byte	0x00, 0xf5, 0x21, 0x00


	//----- nvinfo : EIATTR_KPARAM_INFO
	.align		4
.L_17:
        /*0018*/ 	.byte	0x04, 0x17
        /*001a*/ 	.short	(.L_19 - .L_18)
.L_18:
        /*001c*/ 	.word	0x00000000
        /*0020*/ 	.short	0x0001
        /*0022*/ 	.short	0x0008
        /*0024*/ 	.byte	0x00, 0xf5, 0x21, 0x00


	//----- nvinfo : EIATTR_KPARAM_INFO
	.align		4
.L_19:
        /*0028*/ 	.byte	0x04, 0x17
        /*002a*/ 	.short	(.L_21 - .L_20)
.L_20:
        /*002c*/ 	.word	0x00000000
        /*0030*/ 	.short	0x0000
        /*0032*/ 	.short	0x0000
        /*0034*/ 	.byte	0x00, 0xf5, 0x21, 0x00


	//----- nvinfo : EIATTR_SPARSE_MMA_MASK
	.align		4
.L_21:
        /*0038*/ 	.byte	0x03, 0x50
        /*003a*/ 	.short	0x0000


	//----- nvinfo : EIATTR_MAXREG_COUNT
	.align		4
        /*003c*/ 	.byte	0x03, 0x1b
        /*003e*/ 	.short	0x00ff


	//----- nvinfo : EIATTR_NUM_BARRIERS
	.align		4
        /*0040*/ 	.byte	0x02, 0x4c
        /*0042*/ 	.byte	0x01
	.zero		1


	//----- nvinfo : EIATTR_MERCURY_ISA_VERSION
	.align		4
        /*0044*/ 	.byte	0x03, 0x5f
        /*0046*/ 	.short	0x0101


	//----- nvinfo : EIATTR_VRC_CTA_INIT_COUNT
	.align		4
        /*0048*/ 	.byte	0x02, 0x4a
	.zero		1
	.zero		1


	//----- nvinfo : EIATTR_EXIT_INSTR_OFFSETS
	.align		4
        /*004c*/ 	.byte	0x04, 0x1c
        /*004e*/ 	.short	(.L_23 - .L_22)


	//   ....[0]....
.L_22:
        /*0050*/ 	.word	0x000037d0


	//----- nvinfo : EIATTR_CRS_STACK_SIZE
	.align		4
.L_23:
        /*0054*/ 	.byte	0x04, 0x1e
        /*0056*/ 	.short	(.L_25 - .L_24)
.L_24:
        /*0058*/ 	.word	0x00000000


	//----- nvinfo : EIATTR_CBANK_PARAM_SIZE
	.align		4
.L_25:
        /*005c*/ 	.byte	0x03, 0x19
        /*005e*/ 	.short	0x0018


	//----- nvinfo : EIATTR_PARAM_CBANK
	.align		4
        /*0060*/ 	.byte	0x04, 0x0a
        /*0062*/ 	.short	(.L_27 - .L_26)
	.align		4
.L_26:
        /*0064*/ 	.word	index@(.nv.constant0._Z24conv_fused_common_kernelPfS_S_)
        /*0068*/ 	.short	0x0380
        /*006a*/ 	.short	0x0018


	//----- nvinfo : EIATTR_SW_WAR
	.align		4
.L_27:
        /*006c*/ 	.byte	0x04, 0x36
        /*006e*/ 	.short	(.L_29 - .L_28)
.L_28:
        /*0070*/ 	.word	0x00000008
.L_29:


//--------------------- .nv.info._Z17conv_fused_kernelPfS_S_ --------------------------
	.section	.nv.info._Z17conv_fused_kernelPfS_S_,"",@"SHT_CUDA_INFO"
	.sectionflags	@""
	.align	4


	//----- nvinfo : EIATTR_CUDA_API_VERSION
	.align		4
        /*0000*/ 	.byte	0x04, 0x37
        /*0002*/ 	.short	(.L_31 - .L_30)
.L_30:
        /*0004*/ 	.word	0x00000082


	//----- nvinfo : EIATTR_KPARAM_INFO
	.align		4
.L_31:
        /*0008*/ 	.byte	0x04, 0x17
        /*000a*/ 	.short	(.L_33 - .L_32)
.L_32:
        /*000c*/ 	.word	0x00000000
        /*0010*/ 	.short	0x0002
        /*0012*/ 	.short	0x0010
        /*0014*/ 	.byte	0x00, 0xf5, 0x21, 0x00


	//----- nvinfo : EIATTR_KPARAM_INFO
	.align		4
.L_33:
        /*0018*/ 	.byte	0x04, 0x17
        /*001a*/ 	.short	(.L_35 - .L_34)
.L_34:
        /*001c*/ 	.word	0x00000000
        /*0020*/ 	.short	0x0001
        /*0022*/ 	.short	0x0008
        /*0024*/ 	.byte	0x00, 0xf5, 0x21, 0x00


	//----- nvinfo : EIATTR_KPARAM_INFO
	.align		4
.L_35:
        /*0028*/ 	.byte	0x04, 0x17
        /*002a*/ 	.short	(.L_37 - .L_36)
.L_36:
        /*002c*/ 	.word	0x00000000
        /*0030*/ 	.short	0x0000
        /*0032*/ 	.short	0x0000
        /*0034*/ 	.byte	0x00, 0xf5, 0x21, 0x00


	//----- nvinfo : EIATTR_SPARSE_MMA_MASK
	.align		4
.L_37:
        /*0038*/ 	.byte	0x03, 0x50
        /*003a*/ 	.short	0x0000


	//----- nvinfo : EIATTR_MAXREG_COUNT
	.align		4
        /*003c*/ 	.byte	0x03, 0x1b
        /*003e*/ 	.short	0x00ff


	//----- nvinfo : EIATTR_NUM_BARRIERS
	.align		4
        /*0040*/ 	.byte	0x02, 0x4c
        /*0042*/ 	.byte	0x01
	.zero		1


	//----- nvinfo : EIATTR_MERCURY_ISA_VERSION
	.align		4
        /*0044*/ 	.byte	0x03, 0x5f
        /*0046*/ 	.short	0x0101


	//----- nvinfo : EIATTR_VRC_CTA_INIT_COUNT
	.align		4
        /*0048*/ 	.byte	0x02, 0x4a
	.zero		1
	.zero		1


	//----- nvinfo : EIATTR_EXIT_INSTR_OFFSETS
	.align		4
        /*004c*/ 	.byte	0x04, 0x1c
        /*004e*/ 	.short	(.L_39 - .L_38)


	//   ....[0]....
.L_38:
        /*0050*/ 	.word	0x00005de0


	//----- nvinfo : EIATTR_CRS_STACK_SIZE
	.align		4
.L_39:
        /*0054*/ 	.byte	0x04, 0x1e
        /*0056*/ 	.short	(.L_41 - .L_40)
.L_40:
        /*0058*/ 	.word	0x00000000


	//----- nvinfo : EIATTR_CBANK_PARAM_SIZE
	.align		4
.L_41:
        /*005c*/ 	.byte	0x03, 0x19
        /*005e*/ 	.short	0x0018


	//----- nvinfo : EIATTR_PARAM_CBANK
	.align		4
        /*0060*/ 	.byte	0x04, 0x0a
        /*0062*/ 	.short	(.L_43 - .L_42)
	.align		4
.L_42:
        /*0064*/ 	.word	index@(.nv.constant0._Z17conv_fused_kernelPfS_S_)
        /*0068*/ 	.short	0x0380
        /*006a*/ 	.short	0x0018


	//----- nvinfo : EIATTR_SW_WAR
	.align		4
.L_43:
        /*006c*/ 	.byte	0x04, 0x36
        /*006e*/ 	.short	(.L_45 - .L_44)
.L_44:
        /*0070*/ 	.word	0x00000008
.L_45:


//--------------------- .nv.callgraph             --------------------------
	.section	.nv.callgraph,"",@"SHT_CUDA_CALLGRAPH"
	.align	4
	.sectionentsize	8
	.align		4
        /*0000*/ 	.word	0x00000000
	.align		4
        /*0004*/ 	.word	0xffffffff
	.align		4
        /*0008*/ 	.word	0x00000000
	.align		4
        /*000c*/ 	.word	0xfffffffe
	.align		4
        /*0010*/ 	.word	0x00000000
	.align		4
        /*0014*/ 	.word	0xfffffffd
	.align		4
        /*0018*/ 	.word	0x00000000
	.align		4
        /*001c*/ 	.word	0xfffffffc


//--------------------- .nv.constant4             --------------------------
	.section	.nv.constant4,"a",@progbits
	.align	8
	.align		8
.nv.constant4:
        /*0000*/ 	.dword	_ZZN34_INTERNAL_daba4bec_4_k_cu_f22819107BarrierEvE15global_state_in
	.align		8
        /*0008*/ 	.dword	_ZZN34_INTERNAL_daba4bec_4_k_cu_f22819107BarrierEvE16global_state_out


//--------------------- .text._Z24conv_fused_common_kernelPfS_S_ --------------------------
	.section	.text._Z24conv_fused_common_kernelPfS_S_,"ax",@progbits
	.align	128
        .global         _Z24conv_fused_common_kernelPfS_S_
        .type           _Z24conv_fused_common_kernelPfS_S_,@function
        .size           _Z24conv_fused_common_kernelPfS_S_,(.L_x_131 - _Z24conv_fused_common_kernelPfS_S_)
        .other          _Z24conv_fused_common_kernelPfS_S_,@"STO_CUDA_ENTRY STV_DEFAULT"
_Z24conv_fused_common_kernelPfS_S_:
.text._Z24conv_fused_common_kernelPfS_S_:
[----:B------:R-:W-:Y:S08]  /*0000*/  LDC R1, c[0x0][0x37c] ;  /* 0x0000df00ff017b82 */ /* 0x000ff00000000800 */
[----:B------:R-:W0:Y:S01]  /*0010*/  LDC R6, c[0x0][0x370] ;  /* 0x0000dc00ff067b82 */ /* 0x000e220000000800 */
[----:B------:R-:W1:Y:S01]  /*0020*/  LDCU UR5, c[0x0][0x374] ;  /* 0x00006e80ff0577ac */ /* 0x000e620008000800 */
[----:B------:R-:W2:Y:S01]  /*0030*/  S2R R4, SR_TID.Y ;  /* 0x0000000000047919 */ /* 0x000ea20000002200 */
[----:B------:R-:W-:Y:S01]  /*0040*/  HFMA2 R10, -RZ, RZ, 0, 3.5762786865234375e-07 ;  /* 0x00000006ff0a7431 */ /* 0x000fe200000001ff */
[----:B------:R-:W3:Y:S01]  /*0050*/  LDCU UR7, c[0x0][0x360] ;  /* 0x00006c00ff0777ac */ /* 0x000ee20008000800 */
[----:B------:R-:W2:Y:S03]  /*0060*/  S2R R7, SR_TID.X ;  /* 0x0000000000077919 */ /* 0x000ea60000002100 */
[----:B------:R-:W4:Y:S01]  /*0070*/  S2UR UR6, SR_CTAID.Z ;  /* 0x00000000000679c3 */ /* 0x000f220000002700 */
[----:B------:R-:W3:Y:S01]  /*0080*/  LDCU UR8, c[0x0][0x364] ;  /* 0x00006c80ff0877ac */ /* 0x000ee20008000800 */
[----:B------:R-:W5:Y:S01]  /*0090*/  S2R R5, SR_TID.Z ;  /* 0x0000000000057919 */ /* 0x000f620000002300 */
[----:B------:R-:W4:Y:S01]  /*00a0*/  LDCU UR9, c[0x0][0x378] ;  /* 0x00006f00ff0977ac */ /* 0x000f220008000800 */
[----:B------:R-:W0:Y:S01]  /*00b0*/  S2R R11, SR_CTAID.Y ;  /* 0x00000000000b7919 */ /* 0x000e220000002600 */
[----:B------:R-:W1:Y:S01]  /*00c0*/  LDCU UR10, c[0x0][0x368] ;  /* 0x00006d00ff0a77ac */ /* 0x000e620008000800 */
[----:B------:R-:W0:Y:S01]  /*00d0*/  S2R R12, SR_CTAID.X ;  /* 0x00000000000c7919 */ /* 0x000e220000002500 */
[----:B---3--:R-:W-:-:S04]  /*00e0*/  UIMAD UR4, UR7, UR8, URZ ;  /* 0x00000008070472a4 */ /* 0x008fc8000f8e02ff */
[----:B-1----:R-:W-:Y:S01]  /*00f0*/  UIMAD UR4, UR4, UR10, URZ ;  /* 0x0000000a040472a4 */ /* 0x002fe2000f8e02ff */
[----:B--2---:R-:W-:Y:S01]  /*0100*/  LEA R0, R4, R7, 0x2 ;  /* 0x0000000704007211 */ /* 0x004fe200078e10ff */
[C---:B------:R-:W-:Y:S01]  /*0110*/  IMAD R10, R7.reuse, R10, -0x6 ;  /* 0xfffffffa070a7424 */ /* 0x040fe200078e020a */
[----:B------:R-:W-:-:S03]  /*0120*/  ISETP.GE.U32.AND P1, PT, R7, 0x2, PT ;  /* 0x000000020700780c */ /* 0x000fc60003f26070 */
[----:B------:R-:W-:Y:S01]  /*0130*/  IMAD R9, RZ, RZ, -UR4 ;  /* 0x80000004ff097e24 */ /* 0x000fe2000f8e02ff */
[C---:B-----5:R-:W-:Y:S01]  /*0140*/  IADD3 R2, PT, PT, R5.reuse, UR10, RZ ;  /* 0x0000000a05027c10 */ /* 0x060fe2000fffe0ff */
[C---:B------:R-:W-:Y:S01]  /*0150*/  IMAD R0, R5.reuse, 0xd, R0 ;  /* 0x0000000d05007824 */ /* 0x040fe200078e0200 */
[----:B------:R-:W1:Y:S01]  /*0160*/  I2F.U32.RP R3, UR4 ;  /* 0x0000000400037d06 */ /* 0x000e620008209000 */
[--C-:B------:R-:W-:Y:S01]  /*0170*/  IMAD R41, R5, 0x4, R4.reuse ;  /* 0x0000000405297824 */ /* 0x100fe200078e0204 */
[----:B------:R-:W-:Y:S01]  /*0180*/  ISETP.NE.AND P6, PT, R7, RZ, PT ;  /* 0x000000ff0700720c */ /* 0x000fe20003fc5270 */
[----:B------:R-:W-:Y:S01]  /*0190*/  IMAD R4, R2, UR8, R4 ;  /* 0x0000000802047c24 */ /* 0x000fe2000f8e0204 */
[----:B------:R-:W-:Y:S01]  /*01a0*/  PRMT R2, R0, 0x9910, RZ ;  /* 0x0000991000027816 */ /* 0x000fe200000000ff */
[----:B------:R-:W2:Y:S01]  /*01b0*/  LDCU.64 UR10, c[0x0][0x358] ;  /* 0x00006b00ff0a77ac */ /* 0x000ea20008000a00 */
[C---:B0-----:R-:W-:Y:S01]  /*01c0*/  IMAD R53, R11.reuse, R6, R12 ;  /* 0x000000060b357224 */ /* 0x041fe200078e020c */
[----:B------:R-:W-:Y:S01]  /*01d0*/  LEA R49, R11, R12, 0x6 ;  /* 0x0000000c0b317211 */ /* 0x000fe200078e30ff */
[----:B------:R-:W-:Y:S01]  /*01e0*/  IMAD R6, R6, UR5, RZ ;  /* 0x0000000506067c24 */ /* 0x000fe2000f8e02ff */
[----:B------:R-:W-:Y:S01]  /*01f0*/  SHF.L.U32 R47, R41, 0x1, RZ ;  /* 0x00000001292f7819 */ /* 0x000fe200000006ff */
[----:B------:R-:W-:Y:S01]  /*0200*/  IMAD R2, R2, 0xcd, RZ ;  /* 0x000000cd02027824 */ /* 0x000fe200078e02ff */
[----:B------:R-:W-:Y:S01]  /*0210*/  SHF.L.U32 R49, R49, 0x3, RZ ;  /* 0x0000000331317819 */ /* 0x000fe200000006ff */
[----:B------:R-:W-:Y:S01]  /*0220*/  IMAD R8, R4, UR7, R7 ;  /* 0x0000000704087c24 */ /* 0x000fe2000f8e0207 */
[----:B------:R-:W-:Y:S01]  /*0230*/  SHF.L.U32 R4, R7, 0x1, RZ ;  /* 0x0000000107047819 */ /* 0x000fe200000006ff */
[----:B----4-:R-:W-:Y:S01]  /*0240*/  IMAD R7, R6, UR9, RZ ;  /* 0x0000000906077c24 */ /* 0x010fe2000f8e02ff */
[----:B-1----:R-:W0:Y:S01]  /*0250*/  MUFU.RCP R3, R3 ;  /* 0x0000000300037308 */ /* 0x002e220000001000 */
[----:B------:R-:W-:Y:S01]  /*0260*/  LOP3.LUT R2, R2, 0xffff, RZ, 0xc0, !PT ;  /* 0x0000ffff02027812 */ /* 0x000fe200078ec0ff */
[----:B------:R-:W-:Y:S01]  /*0270*/  IMAD R53, R6, UR6, R53 ;  /* 0x0000000606357c24 */ /* 0x000fe2000f8e0235 */
[----:B------:R-:W-:Y:S01]  /*0280*/  LOP3.LUT R6, R4, 0xffff, RZ, 0xc0, !PT ;  /* 0x0000ffff04067812 */ /* 0x000fe200078ec0ff */
[----:B------:R-:W1:Y:S01]  /*0290*/  LDCU.64 UR8, c[0x4][0x8] ;  /* 0x01000100ff0877ac */ /* 0x000e620008000a00 */
[----:B------:R-:W-:Y:S01]  /*02a0*/  ISETP.GE.AND P0, PT, R8, R7, PT ;  /* 0x000000070800720c */ /* 0x000fe20003f06270 */
[----:B------:R-:W-:Y:S01]  /*02b0*/  IMAD R13, R41, 0x6, R4 ;  /* 0x00000006290d7824 */ /* 0x000fe200078e0204 */
[----:B------:R-:W-:Y:S01]  /*02c0*/  VIMNMX R7, PT, PT, R7, R8, !PT ;  /* 0x0000000807077248 */ /* 0x000fe20007fe0100 */
[----:B------:R-:W-:Y:S01]  /*02d0*/  IMAD R6, R6, 0x5556, RZ ;  /* 0x0000555606067824 */ /* 0x000fe200078e02ff */
[----:B------:R-:W-:Y:S01]  /*02e0*/  SEL R44, RZ, 0x1, P0 ;  /* 0x00000001ff2c7807 */ /* 0x000fe20000000000 */
[----:B------:R-:W3:Y:S01]  /*02f0*/  LDCU.64 UR6, c[0x4][URZ] ;  /* 0x01000000ff0677ac */ /* 0x000ee20008000a00 */
[----:B------:R-:W-:Y:S01]  /*0300*/  IMAD R41, R41, 0x480, RZ ;  /* 0x0000048029297824 */ /* 0x000fe200078e02ff */
[----:B------:R-:W-:-:S02]  /*0310*/  SEL R10, R10, 0x3, P6 ;  /* 0x000000030a0a7807 */ /* 0x000fc40003000000 */
[----:B------:R-:W-:Y:S02]  /*0320*/  IADD3 R7, PT, PT, R7, -R8, -R44 ;  /* 0x8000000807077210 */ /* 0x000fe40007ffe82c */
[----:B------:R-:W-:Y:S02]  /*0330*/  SHF.R.U32.HI R6, RZ, 0x10, R6 ;  /* 0x00000010ff067819 */ /* 0x000fe40000011606 */
[----:B0-----:R-:W-:Y:S02]  /*0340*/  IADD3 R5, PT, PT, R3, 0xffffffe, RZ ;  /* 0x0ffffffe03057810 */ /* 0x001fe40007ffe0ff */
[----:B------:R-:W-:Y:S02]  /*0350*/  ISETP.GT.U32.AND P0, PT, R13, 0xbf, PT ;  /* 0x000000bf0d00780c */ /* 0x000fe40003f04070 */
[----:B------:R0:W4:Y:S01]  /*0360*/  F2I.FTZ.U32.TRUNC.NTZ R3, R5 ;  /* 0x0000000500037305 */ /* 0x000122000021f000 */
[----:B------:R-:W-:Y:S02]  /*0370*/  IADD3 R45, PT, PT, R41, R10, RZ ;  /* 0x0000000a292d7210 */ /* 0x000fe40007ffe0ff */
[----:B------:R-:W-:-:S02]  /*0380*/  SHF.R.S32.HI R43, RZ, 0x1f, R53 ;  /* 0x0000001fff2b7819 */ /* 0x000fc40000011435 */
[----:B-1----:R-:W-:Y:S02]  /*0390*/  IADD3 R72, P6, PT, R53, UR8, RZ ;  /* 0x0000000835487c10 */ /* 0x002fe4000ffde0ff */
[----:B------:R-:W-:Y:S02]  /*03a0*/  IADD3 R13, PT, PT, R47, R6, RZ ;  /* 0x000000062f0d7210 */ /* 0x000fe40007ffe0ff */
[----:B0-----:R-:W-:Y:S02]  /*03b0*/  SHF.R.U32.HI R5, RZ, 0xb, R2 ;  /* 0x0000000bff057819 */ /* 0x001fe40000011602 */
[----:B------:R-:W-:Y:S02]  /*03c0*/  MOV R2, RZ ;  /* 0x000000ff00027202 */ /* 0x000fe40000000f00 */
[----:B------:R-:W-:Y:S01]  /*03d0*/  IADD3.X R73, PT, PT, R43, UR9, RZ, P6, !PT ;  /* 0x000000092b497c10 */ /* 0x000fe2000b7fe4ff */
[----:B----4-:R-:W-:Y:S01]  /*03e0*/  IMAD R9, R9, R3, RZ ;  /* 0x0000000309097224 */ /* 0x010fe200078e02ff */
[----:B------:R-:W-:-:S03]  /*03f0*/  ISETP.GT.U32.OR P0, PT, R13, 0x3f, P0 ;  /* 0x0000003f0d00780c */ /* 0x000fc60000704470 */
[----:B------:R-:W-:Y:S01]  /*0400*/  IMAD.HI.U32 R2, R3, R9, R2 ;  /* 0x0000000903027227 */ /* 0x000fe200078e0002 */
[----:B------:R-:W-:-:S03]  /*0410*/  PRMT R9, R5, 0x9910, RZ ;  /* 0x0000991005097816 */ /* 0x000fc600000000ff */
[----:B------:R-:W-:Y:S01]  /*0420*/  VIADD R3, R4, 0xfffffffd ;  /* 0xfffffffd04037836 */ /* 0x000fe20000000000 */
[----:B------:R-:W-:Y:S01]  /*0430*/  MOV R8, R9 ;  /* 0x0000000900087202 */ /* 0x000fe20000000f00 */
[----:B------:R-:W-:-:S03]  /*0440*/  IMAD.HI.U32 R9, R2, R7, RZ ;  /* 0x0000000702097227 */ /* 0x000fc600078e00ff */
[----:B------:R-:W-:Y:S01]  /*0450*/  SEL R3, R4, R3, !P1 ;  /* 0x0000000304037207 */ /* 0x000fe20004800000 */
[----:B------:R-:W-:Y:S01]  /*0460*/  IMAD R2, R8, 0xa, RZ ;  /* 0x0000000a08027824 */ /* 0x000fe200078e02ff */
[----:B------:R-:W-:Y:S01]  /*0470*/  IADD3 R4, PT, PT, R4, 0x1, RZ ;  /* 0x0000000104047810 */ /* 0x000fe20007ffe0ff */
[----:B------:R-:W-:Y:S02]  /*0480*/  IMAD.MOV R8, RZ, RZ, -R9 ;  /* 0x000000ffff087224 */ /* 0x000fe400078e0a09 */
[----:B------:R-:W-:Y:S01]  /*0490*/  IMAD R48, R6, 0xc0, R3 ;  /* 0x000000c006307824 */ /* 0x000fe200078e0203 */
[----:B------:R-:W-:Y:S01]  /*04a0*/  IADD3 R2, PT, PT, RZ, -R2, RZ ;  /* 0x80000002ff027210 */ /* 0x000fe20007ffe0ff */
[----:B------:R-:W-:Y:S01]  /*04b0*/  IMAD R7, R8, UR4, R7 ;  /* 0x0000000408077c24 */ /* 0x000fe2000f8e0207 */
[----:B------:R-:W-:Y:S01]  /*04c0*/  LOP3.LUT R4, R4, 0xffff, RZ, 0xc0, !PT ;  /* 0x0000ffff04047812 */ /* 0x000fe200078ec0ff */
[----:B------:R-:W-:Y:S01]  /*04d0*/  IMAD R48, R48, 0x3, RZ ;  /* 0x0000000330307824 */ /* 0x000fe200078e02ff */
[----:B------:R-:W-:Y:S01]  /*04e0*/  PRMT R3, R2, 0x7710, RZ ;  /* 0x0000771002037816 */ /* 0x000fe200000000ff */
[----:B------:R-:W-:Y:S01]  /*04f0*/  IMAD.SHL.U32 R2, R11, 0x8, RZ ;  /* 0x000000080b027824 */ /* 0x000fe200078e00ff */
[----:B------:R-:W-:Y:S01]  /*0500*/  ISETP.GE.U32.AND P5, PT, R7, UR4, PT ;  /* 0x0000000407007c0c */ /* 0x000fe2000bfa6070 */
[----:B------:R-:W-:Y:S01]  /*0510*/  IMAD.IADD R41, R41, 0x1, R48 ;  /* 0x0000000129297824 */ /* 0x000fe200078e0230 */
[----:B------:R-:W-:Y:S01]  /*0520*/  IADD3 R52, PT, PT, R0, R3, RZ ;  /* 0x0000000300347210 */ /* 0x000fe20007ffe0ff */
[----:B------:R-:W-:Y:S01]  /*0530*/  IMAD.SHL.U32 R3, R12, 0x8, RZ ;  /* 0x000000080c037824 */ /* 0x000fe200078e00ff */
[----:B------:R-:W-:-:S02]  /*0540*/  LOP3.LUT P1, RZ, R2, 0xffff, R5, 0xf8, !PT ;  /* 0x0000ffff02ff7812 */ /* 0x000fc4000782f805 */
[----:B------:R-:W-:Y:S02]  /*0550*/  LOP3.LUT R5, R5, 0xffff, RZ, 0xc0, !PT ;  /* 0x0000ffff05057812 */ /* 0x000fe400078ec0ff */
[----:B------:R-:W-:Y:S02]  /*0560*/  LOP3.LUT P2, RZ, R3, 0xff, R52, 0xf8, !PT ;  /* 0x000000ff03ff7812 */ /* 0x000fe4000784f834 */
[----:B------:R-:W-:Y:S01]  /*0570*/  LOP3.LUT R0, R52, 0xff, RZ, 0xc0, !PT ;  /* 0x000000ff34007812 */ /* 0x000fe200078ec0ff */
[----:B------:R-:W-:Y:S01]  /*0580*/  IMAD.IADD R2, R2, 0x1, R5 ;  /* 0x0000000102027824 */ /* 0x000fe200078e0205 */
[----:B------:R-:W-:Y:S02]  /*0590*/  SHF.L.U32 R51, R5, 0x6, RZ ;  /* 0x0000000605337819 */ /* 0x000fe400000006ff */
[----:B------:R-:W-:Y:S01]  /*05a0*/  @P5 IADD3 R7, PT, PT, R7, -UR4, RZ ;  /* 0x8000000407075c10 */ /* 0x000fe2000fffe0ff */
[----:B------:R-:W-:Y:S01]  /*05b0*/  IMAD.IADD R3, R3, 0x1, R0 ;  /* 0x0000000103037824 */ /* 0x000fe200078e0200 */
[----:B------:R-:W-:-:S02]  /*05c0*/  @P5 IADD3 R9, PT, PT, R9, 0x1, RZ ;  /* 0x0000000109095810 */ /* 0x000fc40007ffe0ff */
[----:B------:R-:W-:Y:S02]  /*05d0*/  ISETP.GE.U32.AND P4, PT, R7, UR4, PT ;  /* 0x0000000407007c0c */ /* 0x000fe4000bf86070 */
[----:B------:R-:W-:Y:S02]  /*05e0*/  ISETP.NE.U32.AND P5, PT, RZ, UR4, PT ;  /* 0x00000004ff007c0c */ /* 0x000fe4000bfa5070 */
[----:B------:R-:W-:Y:S02]  /*05f0*/  PLOP3.LUT P1, PT, P1, P2, PT, 0x2f, 0xf2 ;  /* 0x0000000000f2781c */ /* 0x000fe40000f24577 */
[----:B------:R-:W-:Y:S01]  /*0600*/  IADD3 R49, P2, P3, R51, R49, R0 ;  /* 0x0000003133317210 */ /* 0x000fe20007b5e000 */
[----:B------:R-:W-:Y:S01]  /*0610*/  IMAD R0, R4, 0x5556, RZ ;  /* 0x0000555604007824 */ /* 0x000fe200078e02ff */
[----:B------:R-:W-:Y:S02]  /*0620*/  ISETP.GT.U32.OR P1, PT, R2, 0x40, P1 ;  /* 0x000000400200780c */ /* 0x000fe40000f24470 */
[----:B------:R-:W-:-:S02]  /*0630*/  IADD3.X R39, PT, PT, RZ, RZ, RZ, P2, P3 ;  /* 0x000000ffff277210 */ /* 0x000fc400017e64ff */
[----:B------:R-:W-:Y:S01]  /*0640*/  SHF.R.U32.HI R0, RZ, 0x10, R0 ;  /* 0x00000010ff007819 */ /* 0x000fe20000011600 */
[----:B------:R-:W-:Y:S01]  /*0650*/  @P4 VIADD R9, R9, 0x1 ;  /* 0x0000000109094836 */ /* 0x000fe20000000000 */
[----:B---3--:R-:W-:Y:S02]  /*0660*/  IADD3 R50, P4, PT, R53, UR6, RZ ;  /* 0x0000000635327c10 */ /* 0x008fe4000ff9e0ff */
[----:B------:R-:W-:Y:S01]  /*0670*/  @!P5 LOP3.LUT R9, RZ, UR4, RZ, 0x33, !PT ;  /* 0x00000004ff09dc12 */ /* 0x000fe2000f8e33ff */
[C---:B------:R-:W-:Y:S01]  /*0680*/  IMAD R46, R0.reuse, 0x240, R10 ;  /* 0x00000240002e7824 */ /* 0x040fe200078e020a */
[----:B------:R-:W-:Y:S01]  /*0690*/  ISETP.GT.U32.OR P1, PT, R3, 0x40, P1 ;  /* 0x000000400300780c */ /* 0x000fe20000f24470 */
[----:B------:R-:W-:Y:S01]  /*06a0*/  IMAD R45, R0, 0x240, R45 ;  /* 0x00000240002d7824 */ /* 0x000fe200078e022d */
[----:B------:R-:W-:Y:S01]  /*06b0*/  IADD3 R47, PT, PT, R47, R0, RZ ;  /* 0x000000002f2f7210 */ /* 0x000fe20007ffe0ff */
[----:B------:R-:W-:Y:S01]  /*06c0*/  UMOV UR4, URZ ;  /* 0x000000ff00047c82 */ /* 0x000fe20008000000 */
[----:B------:R-:W-:-:S02]  /*06d0*/  IADD3 R44, PT, PT, R44, R9, RZ ;  /* 0x000000092c2c7210 */ /* 0x000fc40007ffe0ff */
[----:B--2---:R-:W-:-:S07]  /*06e0*/  IADD3.X R43, PT, PT, R43, UR7, RZ, P4, !PT ;  /* 0x000000072b2b7c10 */ /* 0x004fce000a7fe4ff */
.L_x_39:
[----:B------:R-:W-:Y:S01]  /*06f0*/  UIADD3 UR4, UPT, UPT, UR4, 0x1, URZ ;  /* 0x0000000104047890 */ /* 0x000fe2000fffe0ff */
[----:B------:R-:W-:Y:S02]  /*0700*/  MOV R40, RZ ;  /* 0x000000ff00287202 */ /* 0x000fe40000000f00 */
[----:B------:R-:W-:Y:S02]  /*0710*/  CS2R R54, SRZ ;  /* 0x0000000000367805 */ /* 0x000fe4000001ff00 */
[----:B------:R-:W-:Y:S01]  /*0720*/  MOV R42, RZ ;  /* 0x000000ff002a7202 */ /* 0x000fe20000000f00 */
[----:B------:R-:W-:Y:S01]  /*0730*/  IMAD.MOV.U32 R0, RZ, RZ, RZ ;  /* 0x000000ffff007224 */ /* 0x000fe200078e00ff */
[----:B012-4-:R-:W-:Y:S02]  /*0740*/  CS2R R2, SRZ ;  /* 0x0000000000027805 */ /* 0x017fe4000001ff00 */
[----:B------:R-:W-:Y:S02]  /*0750*/  CS2R R16, SRZ ;  /* 0x0000000000107805 */ /* 0x000fe4000001ff00 */
[----:B------:R-:W-:-:S02]  /*0760*/  CS2R R18, SRZ ;  /* 0x0000000000127805 */ /* 0x000fc4000001ff00 */
[----:B------:R-:W-:Y:S02]  /*0770*/  CS2R R20, SRZ ;  /* 0x0000000000147805 */ /* 0x000fe4000001ff00 */
[----:B------:R-:W-:Y:S02]  /*0780*/  CS2R R22, SRZ ;  /* 0x0000000000167805 */ /* 0x000fe4000001ff00 */
[----:B------:R-:W-:Y:S02]  /*0790*/  CS2R R24, SRZ ;  /* 0x0000000000187805 */ /* 0x000fe4000001ff00 */
[----:B------:R-:W-:Y:S02]  /*07a0*/  CS2R R26, SRZ ;  /* 0x00000000001a7805 */ /* 0x000fe4000001ff00 */
[----:B------:R-:W-:Y:S02]  /*07b0*/  CS2R R28, SRZ ;  /* 0x00000000001c7805 */ /* 0x000fe4000001ff00 */
[----:B------:R-:W-:-:S02]  /*07c0*/  CS2R R30, SRZ ;  /* 0x00000000001e7805 */ /* 0x000fc4000001ff00 */
[----:B------:R-:W-:Y:S02]  /*07d0*/  CS2R R32, SRZ ;  /* 0x0000000000207805 */ /* 0x000fe4000001ff00 */
[----:B------:R-:W-:Y:S02]  /*07e0*/  CS2R R34, SRZ ;  /* 0x0000000000227805 */ /* 0x000fe4000001ff00 */
[----:B------:R-:W-:Y:S02]  /*07f0*/  CS2R R36, SRZ ;  /* 0x0000000000247805 */ /* 0x000fe4000001ff00 */
[----:B------:R-:W-:Y:S01]  /*0800*/  MOV R38, RZ ;  /* 0x000000ff00267202 */ /* 0x000fe20000000f00 */
[----:B------:R-:W-:Y:S01]  /*0810*/  IMAD.MOV.U32 R59, RZ, RZ, RZ ;  /* 0x000000ffff3b7224 */ /* 0x000fe200078e00ff */
[----:B------:R-:W-:Y:S01]  /*0820*/  MOV R57, RZ ;  /* 0x000000ff00397202 */ /* 0x000fe20000000f00 */
[----:B------:R-:W-:Y:S01]  /*0830*/  UISETP.NE.AND UP0, UPT, UR4, 0x5, UPT ;  /* 0x000000050400788c */ /* 0x000fe2000bf05270 */
[----:B---3--:R-:W-:-:S10]  /*0840*/  MOV R61, RZ ;  /* 0x000000ff003d7202 */ /* 0x008fd40000000f00 */
.L_x_3:
[----:B------:R-:W0:Y:S01]  /*0850*/  S2R R56, SR_TID.Y ;  /* 0x0000000000387919 */ /* 0x000e220000002200 */
[----:B------:R-:W-:Y:S01]  /*0860*/  MOV R8, 0x400 ;  /* 0x0000040000087802 */ /* 0x000fe20000000f00 */
[----:B------:R-:W-:Y:S01]  /*0870*/  BSSY.RECONVERGENT B0, `(.L_x_0) ;  /* 0x0000025000007945 */ /* 0x000fe20003800200 */
[----:B------:R-:W0:Y:S02]  /*0880*/  S2R R7, SR_TID.X ;  /* 0x0000000000077919 */ /* 0x000e240000002100 */
[----:B------:R-:W-:Y:S01]  /*0890*/  IADD3 R5, PT, PT, R8, 0x190, RZ ;  /* 0x0000019008057810 */ /* 0x000fe20007ffe0ff */
[----:B------:R-:W1:Y:S01]  /*08a0*/  S2R R9, SR_TID.Z ;  /* 0x0000000000097919 */ /* 0x000e620000002300 */
[----:B------:R-:W2:Y:S01]  /*08b0*/  S2R R10, SR_CgaCtaId ;  /* 0x00000000000a7919 */ /* 0x000ea20000008800 */
[C-C-:B0-----:R-:W-:Y:S02]  /*08c0*/  IMAD R4, R56.reuse, 0x3, R7.reuse ;  /* 0x0000000338047824 */ /* 0x141fe400078e0207 */
[----:B------:R-:W-:-:S02]  /*08d0*/  IMAD R6, R56, 0x4, R7 ;  /* 0x0000000438067824 */ /* 0x000fc400078e0207 */
[----:B------:R-:W-:Y:S01]  /*08e0*/  IMAD R56, R56, 0xa, R7 ;  /* 0x0000000a38387824 */ /* 0x000fe200078e0207 */
[----:B------:R-:W-:Y:S02]  /*08f0*/  SHF.L.U32 R4, R4, 0x1, RZ ;  /* 0x0000000104047819 */ /* 0x000fe400000006ff */
[----:B------:R-:W-:Y:S02]  /*0900*/  ISETP.GT.U32.AND P2, PT, R6, 0xc, PT ;  /* 0x0000000c0600780c */ /* 0x000fe40003f44070 */
[C---:B--2---:R-:W-:Y:S01]  /*0910*/  LEA R11, R10.reuse, R8, 0x18 ;  /* 0x000000080a0b7211 */ /* 0x044fe200078ec0ff */
[C---:B-1----:R-:W-:Y:S01]  /*0920*/  IMAD R60, R9.reuse, 0x18, R4 ;  /* 0x00000018093c7824 */ /* 0x042fe200078e0204 */
[----:B------:R-:W-:Y:S01]  /*0930*/  LEA R5, R10, R5, 0x18 ;  /* 0x000000050a057211 */ /* 0x000fe200078ec0ff */
[C---:B------:R-:W-:Y:S01]  /*0940*/  IMAD R8, R9.reuse, 0xd, R6 ;  /* 0x0000000d09087824 */ /* 0x040fe200078e0206 */
[----:B------:R-:W-:Y:S02]  /*0950*/  LEA R56, R56, R11, 0x3 ;  /* 0x0000000b38387211 */ /* 0x000fe400078e18ff */
[----:B------:R-:W-:Y:S01]  /*0960*/  ISETP.GT.U32.AND P3, PT, R60, 0xbe, PT ;  /* 0x000000be3c00780c */ /* 0x000fe20003f64070 */
[----:B------:R-:W-:-:S02]  /*0970*/  IMAD R58, R9, 0x60, R5 ;  /* 0x00000060093a7824 */ /* 0x000fc400078e0205 */
[----:B------:R-:W-:Y:S01]  /*0980*/  IMAD R60, R60, 0x4, R5 ;  /* 0x000000043c3c7824 */ /* 0x000fe200078e0205 */
[----:B------:R-:W-:Y:S02]  /*0990*/  ISETP.GT.U32.OR P4, PT, R47, 0x3f, P3 ;  /* 0x0000003f2f00780c */ /* 0x000fe40001f84470 */
[C---:B------:R-:W-:Y:S02]  /*09a0*/  ISETP.GT.U32.OR P3, PT, R4.reuse, 0x17, P0 ;  /* 0x000000170400780c */ /* 0x040fe40000764470 */
[----:B------:R-:W-:Y:S02]  /*09b0*/  ISETP.GT.U32.OR P5, PT, R4, 0x16, P4 ;  /* 0x000000160400780c */ /* 0x000fe400027a4470 */
[----:B------:R-:W-:Y:S02]  /*09c0*/  ISETP.GT.U32.OR P4, PT, R8, 0x63, P2 ;  /* 0x000000630800780c */ /* 0x000fe40001784470 */
[C---:B------:R-:W-:Y:S02]  /*09d0*/  ISETP.GT.U32.OR P3, PT, R7.reuse, 0x2, P3 ;  /* 0x000000020700780c */ /* 0x040fe40001f64470 */
[----:B------:R-:W-:-:S09]  /*09e0*/  ISETP.GT.U32.OR P2, PT, R7, 0x2, P5 ;  /* 0x000000020700780c */ /* 0x000fd20002f44470 */
[----:B------:R-:W-:Y:S05]  /*09f0*/  @P4 BRA `(.L_x_1) ;  /* 0x0000000000304947 */ /* 0x000fea0003800000 */
[----:B------:R-:W0:Y:S01]  /*0a00*/  @!P1 LDC.64 R4, c[0x0][0x380] ;  /* 0x0000e000ff049b82 */ /* 0x000e220000000a00 */
[----:B------:R-:W-:-:S04]  /*0a10*/  @!P1 LEA R6, P4, R40, R49, 0xc ;  /* 0x0000003128069211 */ /* 0x000fc800078860ff */
[----:B------:R-:W-:Y:S02]  /*0a20*/  @!P1 IADD3.X R7, PT, PT, RZ, R39, RZ, P4, !PT ;  /* 0x00000027ff079210 */ /* 0x000fe400027fe4ff */
[----:B0-----:R-:W-:-:S04]  /*0a30*/  @!P1 LEA R4, P4, R6, R4, 0x2 ;  /* 0x0000000406049211 */ /* 0x001fc800078810ff */
[----:B------:R-:W-:Y:S01]  /*0a40*/  @!P1 LEA.HI.X R5, R6, R5, R7, 0x2, P4 ;  /* 0x0000000506059211 */ /* 0x000fe200020f1407 */
[----:B------:R-:W-:-:S06]  /*0a50*/  HFMA2 R6, -RZ, RZ, 0, 0 ;  /* 0x00000000ff067431 */ /* 0x000fcc00000001ff */
[----:B------:R-:W2:Y:S01]  /*0a60*/  @!P1 LDG.E R6, desc[UR10][R4.64+-0x104] ;  /* 0xfffefc0a04069981 */ /* 0x000ea2000c1e1900 */
[----:B------:R-:W0:Y:S01]  /*0a70*/  S2UR UR6, SR_CgaCtaId ;  /* 0x00000000000679c3 */ /* 0x000e220000008800 */
[----:B------:R-:W-:Y:S02]  /*0a80*/  UMOV UR5, 0x400 ;  /* 0x0000040000057882 */ /* 0x000fe40000000000 */
[----:B0-----:R-:W-:-:S06]  /*0a90*/  ULEA UR5, UR6, UR5, 0x18 ;  /* 0x0000000506057291 */ /* 0x001fcc000f8ec0ff */
[----:B------:R-:W-:-:S05]  /*0aa0*/  LEA R7, R8, UR5, 0x2 ;  /* 0x0000000508077c11 */ /* 0x000fca000f8e10ff */
[----:B--2---:R0:W-:Y:S02]  /*0ab0*/  STS [R7], R6 ;  /* 0x0000000607007388 */ /* 0x0041e40000000800 */
.L_x_1:
[----:B------:R-:W-:Y:S05]  /*0ac0*/  BSYNC.RECONVERGENT B0 ;  /* 0x0000000000007941 */ /* 0x000fea0003800200 */
.L_x_0:
[C---:B------:R-:W-:Y:S01]  /*0ad0*/  IMAD R71, R40.reuse, 0x9, R41 ;  /* 0x0000000928477824 */ /* 0x040fe200078e0229 */
[----:B------:R-:W-:Y:S01]  /*0ae0*/  UMOV UR5, 0x50 ;  /* 0x0000005000057882 */ /* 0x000fe20000000000 */
[----:B------:R-:W-:-:S07]  /*0af0*/  IMAD R70, R40, 0x9, R45 ;  /* 0x0000000928467824 */ /* 0x000fce00078e022d */
.L_x_2:
[----:B0-----:R-:W0:Y:S08]  /*0b00*/  @!P3 LDC.64 R6, c[0x0][0x388] ;  /* 0x0000e200ff06bb82 */ /* 0x001e300000000a00 */
[----:B------:R-:W1:Y:S01]  /*0b10*/  @!P2 LDC.64 R4, c[0x0][0x388] ;  /* 0x0000e200ff04ab82 */ /* 0x000e620000000a00 */
[----:B0-----:R-:W-:-:S06]  /*0b20*/  @!P3 IMAD.WIDE.U32 R6, R71, 0x4, R6 ;  /* 0x000000044706b825 */ /* 0x001fcc00078e0006 */
[----:B------:R-:W2:Y:S01]  /*0b30*/  @!P3 LDG.E.CONSTANT R7, desc[UR10][R6.64] ;  /* 0x0000000a0607b981 */ /* 0x000ea2000c1e9900 */
[C---:B-1----:R-:W-:Y:S01]  /*0b40*/  @!P2 IMAD.WIDE.U32 R4, R70.reuse, 0x4, R4 ;  /* 0x000000044604a825 */ /* 0x042fe200078e0004 */
[----:B------:R-:W-:Y:S06]  /*0b50*/  BAR.SYNC.DEFER_BLOCKING 0x0 ;  /* 0x0000000000007b1d */ /* 0x000fec0000010000 */
[----:B------:R-:W3:Y:S01]  /*0b60*/  @!P2 LDG.E.CONSTANT R9, desc[UR10][R4.64] ;  /* 0x0000000a0409a981 */ /* 0x000ee2000c1e9900 */
[----:B------:R-:W-:Y:S01]  /*0b70*/  VIADD R71, R71, 0x1 ;  /* 0x0000000147477836 */ /* 0x000fe20000000000 */
[----:B------:R-:W-:-:S02]  /*0b80*/  IADD3 R70, PT, PT, R70, 0x1, RZ ;  /* 0x0000000146467810 */ /* 0x000fc40007ffe0ff */
[----:B--2---:R-:W-:Y:S04]  /*0b90*/  @!P3 STS [R60], R7 ;  /* 0x000000073c00b388 */ /* 0x004fe80000000800 */
[----:B---3--:R-:W-:Y:S04]  /*0ba0*/  @!P2 STS [R60+0x4], R9 ;  /* 0x000004093c00a388 */ /* 0x008fe80000000800 */
[----:B------:R-:W-:Y:S04]  /*0bb0*/  LDS R69, [R56+UR5+-0x50] ;  /* 0xffffb00538457984 */ /* 0x000fe80008000800 */
[----:B------:R-:W-:Y:S04]  /*0bc0*/  LDS R68, [R56+UR5+-0x4c] ;  /* 0xffffb40538447984 */ /* 0x000fe80008000800 */
[----:B------:R-:W-:Y:S04]  /*0bd0*/  LDS R67, [R56+UR5+-0x28] ;  /* 0xffffd80538437984 */ /* 0x000fe80008000800 */
[----:B------:R-:W-:Y:S04]  /*0be0*/  LDS R66, [R56+UR5+-0x24] ;  /* 0xffffdc0538427984 */ /* 0x000fe80008000800 */
[----:B------:R-:W-:Y:S04]  /*0bf0*/  LDS R65, [R56+UR5] ;  /* 0x0000000538417984 */ /* 0x000fe80008000800 */
[----:B------:R-:W-:Y:S04]  /*0c00*/  LDS R64, [R56+UR5+0x4] ;  /* 0x0000040538407984 */ /* 0x000fe80008000800 */
[----:B------:R-:W-:Y:S04]  /*0c10*/  LDS R62, [R56+UR5+0x28] ;  /* 0x00002805383e7984 */ /* 0x000fe80008000800 */
[----:B------:R-:W-:Y:S01]  /*0c20*/  LDS R63, [R56+UR5+0x2c] ;  /* 0x00002c05383f7984 */ /* 0x000fe20008000800 */
[----:B------:R-:W-:Y:S06]  /*0c30*/  BAR.SYNC.DEFER_BLOCKING 0x0 ;  /* 0x0000000000007b1d */ /* 0x000fec0000010000 */
[----:B------:R-:W0:Y:S04]  /*0c40*/  LDS.128 R4, [R58] ;  /* 0x000000003a047984 */ /* 0x000e280000000c00 */
[----:B------:R-:W1:Y:S04]  /*0c50*/  LDS.128 R12, [R58+0x10] ;  /* 0x000010003a0c7984 */ /* 0x000e680000000c00 */
[----:B------:R-:W2:Y:S01]  /*0c60*/  LDS.128 R8, [R58+0x20] ;  /* 0x000020003a087984 */ /* 0x000ea20000000c00 */
[-C--:B0-----:R-:W-:Y:S01]  /*0c70*/  FFMA R74, R69, R4.reuse, R61 ;  /* 0x00000004454a7223 */ /* 0x081fe2000000003d */
[-C--:B------:R-:W-:Y:S01]  /*0c80*/  FFMA R59, R68, R4.reuse, R59 ;  /* 0x00000004443b7223 */ /* 0x080fe2000000003b */
[CC--:B------:R-:W-:Y:S01]  /*0c90*/  FFMA R76, R67.reuse, R4.reuse, R57 ;  /* 0x00000004434c7223 */ /* 0x0c0fe20000000039 */
[C---:B------:R-:W-:Y:S01]  /*0ca0*/  FFMA R55, R66.reuse, R4, R55 ;  /* 0x0000000442377223 */ /* 0x040fe20000000037 */
[-C--:B------:R-:W-:Y:S01]  /*0cb0*/  FFMA R61, R67, R5.reuse, R74 ;  /* 0x00000005433d7223 */ /* 0x080fe2000000004a */
[-C--:B------:R-:W-:Y:S01]  /*0cc0*/  FFMA R59, R66, R5.reuse, R59 ;  /* 0x00000005423b7223 */ /* 0x080fe2000000003b */
[-C--:B------:R-:W-:Y:S01]  /*0cd0*/  FFMA R57, R65, R5.reuse, R76 ;  /* 0x0000000541397223 */ /* 0x080fe2000000004c */
[----:B------:R-:W-:Y:S01]  /*0ce0*/  FFMA R4, R64, R5, R55 ;  /* 0x0000000540047223 */ /* 0x000fe20000000037 */
[-C--:B------:R-:W-:Y:S01]  /*0cf0*/  FFMA R75, R69, R7.reuse, R38 ;  /* 0x00000007454b7223 */ /* 0x080fe20000000026 */
[-C--:B------:R-:W-:Y:S01]  /*0d00*/  FFMA R77, R68, R7.reuse, R36 ;  /* 0x00000007444d7223 */ /* 0x080fe20000000024 */
[-C--:B------:R-:W-:Y:S01]  /*0d10*/  FFMA R34, R67, R7.reuse, R34 ;  /* 0x0000000743227223 */ /* 0x080fe20000000022 */
[-C--:B------:R-:W-:Y:S01]  /*0d20*/  FFMA R61, R65, R6.reuse, R61 ;  /* 0x00000006413d7223 */ /* 0x080fe2000000003d */
[-C--:B------:R-:W-:Y:S01]  /*0d30*/  FFMA R59, R64, R6.reuse, R59 ;  /* 0x00000006403b7223 */ /* 0x080fe2000000003b */
[-C--:B------:R-:W-:Y:S01]  /*0d40*/  FFMA R57, R62, R6.reuse, R57 ;  /* 0x000000063e397223 */ /* 0x080fe20000000039 */
[----:B------:R-:W-:Y:S01]  /*0d50*/  FFMA R55, R63, R6, R4 ;  /* 0x000000063f377223 */ /* 0x000fe20000000004 */
[C---:B------:R-:W-:Y:S01]  /*0d60*/  FFMA R7, R66.reuse, R7, R32 ;  /* 0x0000000742077223 */ /* 0x040fe20000000020 */
[-C--:B-1----:R-:W-:Y:S01]  /*0d70*/  FFMA R4, R69, R14.reuse, R37 ;  /* 0x0000000e45047223 */ /* 0x082fe20000000025 */
[CC--:B------:R-:W-:Y:S01]  /*0d80*/  FFMA R6, R67.reuse, R14.reuse, R33 ;  /* 0x0000000e43067223 */ /* 0x0c0fe20000000021 */
[C---:B------:R-:W-:Y:S01]  /*0d90*/  FFMA R5, R66.reuse, R14, R31 ;  /* 0x0000000e42057223 */ /* 0x040fe2000000001f */
[-C--:B------:R-:W-:Y:S01]  /*0da0*/  FFMA R38, R67, R12.reuse, R75 ;  /* 0x0000000c43267223 */ /* 0x080fe2000000004b */
[-C--:B------:R-:W-:Y:S01]  /*0db0*/  FFMA R77, R66, R12.reuse, R77 ;  /* 0x0000000c424d7223 */ /* 0x080fe2000000004d */
[----:B------:R-:W-:Y:S01]  /*0dc0*/  FFMA R31, R65, R12, R34 ;  /* 0x0000000c411f7223 */ /* 0x000fe20000000022 */
[----:B------:R-:W-:Y:S01]  /*0dd0*/  FFMA R35, R68, R14, R35 ;  /* 0x0000000e44237223 */ /* 0x000fe20000000023 */
[C---:B------:R-:W-:Y:S01]  /*0de0*/  FFMA R12, R64.reuse, R12, R7 ;  /* 0x0000000c400c7223 */ /* 0x040fe20000000007 */
[-C--:B------:R-:W-:Y:S01]  /*0df0*/  FFMA R37, R67, R15.reuse, R4 ;  /* 0x0000000f43257223 */ /* 0x080fe20000000004 */
[-C--:B------:R-:W-:Y:S01]  /*0e00*/  FFMA R33, R65, R15.reuse, R6 ;  /* 0x0000000f41217223 */ /* 0x080fe20000000006 */
[----:B------:R-:W-:-:S02]  /*0e10*/  FFMA R74, R64, R15, R5 ;  /* 0x0000000f404a7223 */ /* 0x000fc40000000005 */
[----:B------:R-:W0:Y:S01]  /*0e20*/  LDS.128 R4, [R58+0x30] ;  /* 0x000030003a047984 */ /* 0x000e220000000c00 */
[----:B------:R-:W-:Y:S01]  /*0e30*/  FFMA R35, R66, R15, R35 ;  /* 0x0000000f42237223 */ /* 0x000fe20000000023 */
[-C--:B------:R-:W-:Y:S01]  /*0e40*/  FFMA R38, R65, R13.reuse, R38 ;  /* 0x0000000d41267223 */ /* 0x080fe20000000026 */
[-C--:B------:R-:W-:Y:S01]  /*0e50*/  FFMA R36, R64, R13.reuse, R77 ;  /* 0x0000000d40247223 */ /* 0x080fe2000000004d */
[-C--:B------:R-:W-:Y:S01]  /*0e60*/  FFMA R34, R62, R13.reuse, R31 ;  /* 0x0000000d3e227223 */ /* 0x080fe2000000001f */
[----:B------:R-:W-:Y:S01]  /*0e70*/  FFMA R32, R63, R13, R12 ;  /* 0x0000000d3f207223 */ /* 0x000fe2000000000c */
[-C--:B--2---:R-:W-:Y:S01]  /*0e80*/  FFMA R13, R69, R9.reuse, R30 ;  /* 0x00000009450d7223 */ /* 0x084fe2000000001e */
[-C--:B------:R-:W-:Y:S01]  /*0e90*/  FFMA R75, R68, R9.reuse, R28 ;  /* 0x00000009444b7223 */ /* 0x080fe2000000001c */
[CC--:B------:R-:W-:Y:S01]  /*0ea0*/  FFMA R26, R67.reuse, R9.reuse, R26 ;  /* 0x00000009431a7223 */ /* 0x0c0fe2000000001a */
[C---:B------:R-:W-:Y:S01]  /*0eb0*/  FFMA R15, R66.reuse, R9, R24 ;  /* 0x00000009420f7223 */ /* 0x040fe20000000018 */
[-C--:B------:R-:W-:Y:S01]  /*0ec0*/  FFMA R30, R67, R10.reuse, R13 ;  /* 0x0000000a431e7223 */ /* 0x080fe2000000000d */
[-C--:B------:R-:W-:Y:S01]  /*0ed0*/  FFMA R75, R66, R10.reuse, R75 ;  /* 0x0000000a424b7223 */ /* 0x080fe2000000004b */
[-C--:B------:R-:W-:Y:S01]  /*0ee0*/  FFMA R9, R65, R10.reuse, R26 ;  /* 0x0000000a41097223 */ /* 0x080fe2000000001a */
[----:B------:R-:W-:-:S02]  /*0ef0*/  FFMA R10, R64, R10, R15 ;  /* 0x0000000a400a7223 */ /* 0x000fc4000000000f */
[----:B------:R-:W1:Y:S01]  /*0f00*/  LDS.128 R12, [R58+0x40] ;  /* 0x000040003a0c7984 */ /* 0x000e620000000c00 */
[-C--:B------:R-:W-:Y:S01]  /*0f10*/  FFMA R37, R65, R8.reuse, R37 ;  /* 0x0000000841257223 */ /* 0x080fe20000000025 */
[-C--:B------:R-:W-:Y:S01]  /*0f20*/  FFMA R35, R64, R8.reuse, R35 ;  /* 0x0000000840237223 */ /* 0x080fe20000000023 */
[-C--:B------:R-:W-:Y:S01]  /*0f30*/  FFMA R33, R62, R8.reuse, R33 ;  /* 0x000000083e217223 */ /* 0x080fe20000000021 */
[----:B------:R-:W-:Y:S01]  /*0f40*/  FFMA R31, R63, R8, R74 ;  /* 0x000000083f1f7223 */ /* 0x000fe2000000004a */
[-C--:B------:R-:W-:Y:S01]  /*0f50*/  FFMA R30, R65, R11.reuse, R30 ;  /* 0x0000000b411e7223 */ /* 0x080fe2000000001e */
[-C--:B------:R-:W-:Y:S01]  /*0f60*/  FFMA R28, R64, R11.reuse, R75 ;  /* 0x0000000b401c7223 */ /* 0x080fe2000000004b */
[-C--:B------:R-:W-:Y:S01]  /*0f70*/  FFMA R26, R62, R11.reuse, R9 ;  /* 0x0000000b3e1a7223 */ /* 0x080fe20000000009 */
[----:B------:R-:W-:Y:S02]  /*0f80*/  FFMA R24, R63, R11, R10 ;  /* 0x0000000b3f187223 */ /* 0x000fe4000000000a */
[----:B------:R-:W2:Y:S01]  /*0f90*/  LDS.128 R8, [R58+0x50] ;  /* 0x000050003a087984 */ /* 0x000ea20000000c00 */
[----:B------:R-:W-:Y:S01]  /*0fa0*/  UIADD3 UR5, UPT, UPT, UR5, 0x4, URZ ;  /* 0x0000000405057890 */ /* 0x000fe2000fffe0ff */
[-C--:B0-----:R-:W-:Y:S01]  /*0fb0*/  FFMA R23, R66, R4.reuse, R23 ;  /* 0x0000000442177223 */ /* 0x081fe20000000017 */
[-C--:B------:R-:W-:Y:S01]  /*0fc0*/  FFMA R74, R69, R4.reuse, R29 ;  /* 0x00000004454a7223 */ /* 0x080fe2000000001d */
[-C--:B------:R-:W-:Y:S01]  /*0fd0*/  FFMA R27, R68, R4.reuse, R27 ;  /* 0x00000004441b7223 */ /* 0x080fe2000000001b */
[C---:B------:R-:W-:Y:S01]  /*0fe0*/  FFMA R76, R67.reuse, R4, R25 ;  /* 0x00000004434c7223 */ /* 0x040fe20000000019 */
[----:B------:R-:W-:Y:S01]  /*0ff0*/  FFMA R4, R64, R5, R23 ;  /* 0x0000000540047223 */ /* 0x000fe20000000017 */
[----:B------:R-:W-:-:S03]  /*1000*/  FFMA R18, R67, R7, R18 ;  /* 0x0000000743127223 */ /* 0x000fc60000000012 */
[----:B------:R-:W-:Y:S01]  /*1010*/  FFMA R23, R63, R6, R4 ;  /* 0x000000063f177223 */ /* 0x000fe20000000004 */
[-C--:B------:R-:W-:Y:S01]  /*1020*/  FFMA R29, R67, R5.reuse, R74 ;  /* 0x00000005431d7223 */ /* 0x080fe2000000004a */
[CC--:B------:R-:W-:Y:S01]  /*1030*/  FFMA R27, R66.reuse, R5.reuse, R27 ;  /* 0x00000005421b7223 */ /* 0x0c0fe2000000001b */
[----:B------:R-:W-:Y:S01]  /*1040*/  FFMA R25, R65, R5, R76 ;  /* 0x0000000541197223 */ /* 0x000fe2000000004c */
[CC--:B-1----:R-:W-:Y:S01]  /*1050*/  FFMA R4, R69.reuse, R14.reuse, R21 ;  /* 0x0000000e45047223 */ /* 0x0c2fe20000000015 */
[----:B------:R-:W-:Y:S01]  /*1060*/  FFMA R3, R66, R14, R3 ;  /* 0x0000000e42037223 */ /* 0x000fe20000000003 */
[-C--:B------:R-:W-:Y:S01]  /*1070*/  FFMA R75, R69, R7.reuse, R22 ;  /* 0x00000007454b7223 */ /* 0x080fe20000000016 */
[----:B------:R-:W-:Y:S01]  /*1080*/  FFMA R77, R68, R7, R20 ;  /* 0x00000007444d7223 */ /* 0x000fe20000000014 */
[----:B------:R-:W-:Y:S01]  /*1090*/  FFMA R21, R67, R15, R4 ;  /* 0x0000000f43157223 */ /* 0x000fe20000000004 */
[----:B------:R-:W-:Y:S01]  /*10a0*/  UISETP.NE.AND UP1, UPT, UR5, 0x5c, UPT ;  /* 0x0000005c0500788c */ /* 0x000fe2000bf25270 */
[----:B------:R-:W-:Y:S01]  /*10b0*/  FFMA R7, R66, R7, R16 ;  /* 0x0000000742077223 */ /* 0x000fe20000000010 */
[C---:B------:R-:W-:Y:S01]  /*10c0*/  FFMA R5, R65.reuse, R12, R18 ;  /* 0x0000000c41057223 */ /* 0x040fe20000000012 */
[C---:B------:R-:W-:Y:S01]  /*10d0*/  FFMA R4, R64.reuse, R15, R3 ;  /* 0x0000000f40047223 */ /* 0x040fe20000000003 */
[-C--:B------:R-:W-:Y:S01]  /*10e0*/  FFMA R29, R65, R6.reuse, R29 ;  /* 0x00000006411d7223 */ /* 0x080fe2000000001d */
[-C--:B------:R-:W-:Y:S01]  /*10f0*/  FFMA R27, R64, R6.reuse, R27 ;  /* 0x00000006401b7223 */ /* 0x080fe2000000001b */
[----:B------:R-:W-:Y:S01]  /*1100*/  FFMA R25, R62, R6, R25 ;  /* 0x000000063e197223 */ /* 0x000fe20000000019 */
[-C--:B--2---:R-:W-:Y:S01]  /*1110*/  FFMA R69, R69, R9.reuse, R2 ;  /* 0x0000000945457223 */ /* 0x084fe20000000002 */
[CC--:B------:R-:W-:Y:S01]  /*1120*/  FFMA R3, R68.reuse, R9.reuse, R0 ;  /* 0x0000000944037223 */ /* 0x0c0fe20000000000 */
[CC--:B------:R-:W-:Y:S01]  /*1130*/  FFMA R54, R67.reuse, R9.reuse, R54 ;  /* 0x0000000943367223 */ /* 0x0c0fe20000000036 */
[-C--:B------:R-:W-:Y:S01]  /*1140*/  FFMA R19, R68, R14.reuse, R19 ;  /* 0x0000000e44137223 */ /* 0x080fe20000000013 */
[C---:B------:R-:W-:Y:S01]  /*1150*/  FFMA R6, R67.reuse, R14, R17 ;  /* 0x0000000e43067223 */ /* 0x040fe20000000011 */
[C---:B------:R-:W-:Y:S01]  /*1160*/  FFMA R9, R66.reuse, R9, R42 ;  /* 0x0000000942097223 */ /* 0x040fe2000000002a */
[CC--:B------:R-:W-:Y:S01]  /*1170*/  FFMA R22, R67.reuse, R12.reuse, R75 ;  /* 0x0000000c43167223 */ /* 0x0c0fe2000000004b */
[-C--:B------:R-:W-:Y:S01]  /*1180*/  FFMA R77, R66, R12.reuse, R77 ;  /* 0x0000000c424d7223 */ /* 0x080fe2000000004d */
[----:B------:R-:W-:Y:S01]  /*1190*/  FFMA R12, R64, R12, R7 ;  /* 0x0000000c400c7223 */ /* 0x000fe20000000007 */
[----:B------:R-:W-:Y:S01]  /*11a0*/  FFMA R18, R62, R13, R5 ;  /* 0x0000000d3e127223 */ /* 0x000fe20000000005 */
[-C--:B------:R-:W-:Y:S01]  /*11b0*/  FFMA R2, R67, R10.reuse, R69 ;  /* 0x0000000a43027223 */ /* 0x080fe20000000045 */
[CC--:B------:R-:W-:Y:S01]  /*11c0*/  FFMA R5, R66.reuse, R10.reuse, R3 ;  /* 0x0000000a42057223 */ /* 0x0c0fe20000000003 */
[CC--:B------:R-:W-:Y:S01]  /*11d0*/  FFMA R7, R65.reuse, R10.reuse, R54 ;  /* 0x0000000a41077223 */ /* 0x0c0fe20000000036 */
[-C--:B------:R-:W-:Y:S01]  /*11e0*/  FFMA R19, R66, R15.reuse, R19 ;  /* 0x0000000f42137223 */ /* 0x080fe20000000013 */
[C---:B------:R-:W-:Y:S01]  /*11f0*/  FFMA R17, R65.reuse, R15, R6 ;  /* 0x0000000f41117223 */ /* 0x040fe20000000006 */
[C---:B------:R-:W-:Y:S01]  /*1200*/  FFMA R10, R64.reuse, R10, R9 ;  /* 0x0000000a400a7223 */ /* 0x040fe20000000009 */
[-C--:B------:R-:W-:Y:S01]  /*1210*/  FFMA R22, R65, R13.reuse, R22 ;  /* 0x0000000d41167223 */ /* 0x080fe20000000016 */
[CC--:B------:R-:W-:Y:S01]  /*1220*/  FFMA R20, R64.reuse, R13.reuse, R77 ;  /* 0x0000000d40147223 */ /* 0x0c0fe2000000004d */
[----:B------:R-:W-:Y:S01]  /*1230*/  FFMA R16, R63, R13, R12 ;  /* 0x0000000d3f107223 */ /* 0x000fe2000000000c */
[-C--:B------:R-:W-:Y:S01]  /*1240*/  FFMA R21, R65, R8.reuse, R21 ;  /* 0x0000000841157223 */ /* 0x080fe20000000015 */
[-C--:B------:R-:W-:Y:S01]  /*1250*/  FFMA R19, R64, R8.reuse, R19 ;  /* 0x0000000840137223 */ /* 0x080fe20000000013 */
[-C--:B------:R-:W-:Y:S01]  /*1260*/  FFMA R17, R62, R8.reuse, R17 ;  /* 0x000000083e117223 */ /* 0x080fe20000000011 */
[----:B------:R-:W-:Y:S01]  /*1270*/  FFMA R3, R63, R8, R4 ;  /* 0x000000083f037223 */ /* 0x000fe20000000004 */
[-C--:B------:R-:W-:Y:S01]  /*1280*/  FFMA R2, R65, R11.reuse, R2 ;  /* 0x0000000b41027223 */ /* 0x080fe20000000002 */
[-C--:B------:R-:W-:Y:S01]  /*1290*/  FFMA R0, R64, R11.reuse, R5 ;  /* 0x0000000b40007223 */ /* 0x080fe20000000005 */
[-C--:B------:R-:W-:Y:S01]  /*12a0*/  FFMA R54, R62, R11.reuse, R7 ;  /* 0x0000000b3e367223 */ /* 0x080fe20000000007 */
[----:B------:R-:W-:Y:S01]  /*12b0*/  FFMA R42, R63, R11, R10 ;  /* 0x0000000b3f2a7223 */ /* 0x000fe2000000000a */
[----:B------:R-:W-:Y:S06]  /*12c0*/  BRA.U UP1, `(.L_x_2) ;  /* 0xfffffff9010c7547 */ /* 0x000fec000b83ffff */
[----:B------:R-:W-:-:S04]  /*12d0*/  IADD3 R40, PT, PT, R40, 0x1, RZ ;  /* 0x0000000128287810 */ /* 0x000fc80007ffe0ff */
[----:B------:R-:W-:-:S13]  /*12e0*/  ISETP.NE.AND P3, PT, R40, 0x40, PT ;  /* 0x000000402800780c */ /* 0x000fda0003f65270 */
[----:B------:R-:W-:Y:S05]  /*12f0*/  @P3 BRA `(.L_x_3) ;  /* 0xfffffff400543947 */ /* 0x000fea000383ffff */
[----:B------:R-:W0:Y:S01]  /*1300*/  S2R R10, SR_TID.Z ;  /* 0x00000000000a7919 */ /* 0x000e220000002300 */
[----:B------:R-:W0:Y:S01]  /*1310*/  S2UR UR5, SR_CTAID.Y ;  /* 0x00000000000579c3 */ /* 0x000e220000002600 */
[----:B------:R-:W1:Y:S01]  /*1320*/  LDCU UR6, c[0x0][0x360] ;  /* 0x00006c00ff0677ac */ /* 0x000e620008000800 */
[----:B------:R-:W2:Y:S01]  /*1330*/  S2R R7, SR_TID.Y ;  /* 0x0000000000077919 */ /* 0x000ea20000002200 */
[----:B------:R-:W1:Y:S05]  /*1340*/  S2R R8, SR_TID.X ;  /* 0x0000000000087919 */ /* 0x000e6a0000002100 */
[----:B------:R-:W3:Y:S08]  /*1350*/  S2UR UR7, SR_CTAID.X ;  /* 0x00000000000779c3 */ /* 0x000ef00000002500 */
[----:B------:R-:W4:Y:S01]  /*1360*/  LDC.64 R4, c[0x0][0x390] ;  /* 0x0000e400ff047b82 */ /* 0x000f220000000a00 */
[----:B0-----:R-:W-:Y:S01]  /*1370*/  LEA R6, R10, UR5, 0x6 ;  /* 0x000000050a067c11 */ /* 0x001fe2000f8e30ff */
[----:B------:R-:W0:Y:S04]  /*1380*/  LDCU UR5, c[0x0][0x364] ;  /* 0x00006c80ff0577ac */ /* 0x000e280008000800 */
[----:B--2---:R-:W-:-:S02]  /*1390*/  IMAD R6, R6, 0x4, R7 ;  /* 0x0000000406067824 */ /* 0x004fc400078e0207 */
[----:B-1----:R-:W-:-:S03]  /*13a0*/  IMAD R7, R7, UR6, R8 ;  /* 0x0000000607077c24 */ /* 0x002fc6000f8e0208 */
[----:B---3--:R-:W-:-:S04]  /*13b0*/  LEA R6, R6, UR7, 0x4 ;  /* 0x0000000706067c11 */ /* 0x008fc8000f8e20ff */
[----:B------:R-:W-:-:S04]  /*13c0*/  LEA R6, R6, R8, 0x2 ;  /* 0x0000000806067211 */ /* 0x000fc800078e10ff */
[----:B------:R-:W-:Y:S01]  /*13d0*/  SHF.L.U32 R9, R6, 0x1, RZ ;  /* 0x0000000106097819 */ /* 0x000fe200000006ff */
[----:B0-----:R-:W-:Y:S01]  /*13e0*/  UIMAD UR5, UR6, UR5, URZ ;  /* 0x00000005060572a4 */ /* 0x001fe2000f8e02ff */
[----:B------:R-:W-:-:S03]  /*13f0*/  IMAD.MOV.U32 R6, RZ, RZ, 0x1 ;  /* 0x00000001ff067424 */ /* 0x000fc600078e00ff */
[----:B----4-:R-:W-:-:S04]  /*1400*/  IMAD.WIDE.U32 R4, R9, 0x4, R4 ;  /* 0x0000000409047825 */ /* 0x010fc800078e0004 */
[----:B------:R-:W-:Y:S01]  /*1410*/  IMAD R7, R10, UR5, R7 ;  /* 0x000000050a077c24 */ /* 0x000fe2000f8e0207 */
[----:B------:R0:W-:Y:S04]  /*1420*/  STG.E desc[UR10][R4.64+0x1c104], R42 ;  /* 0x01c1042a04007986 */ /* 0x0001e8000c10190a */
[----:B------:R-:W-:Y:S01]  /*1430*/  ISETP.NE.AND P3, PT, R7, RZ, PT ;  /* 0x000000ff0700720c */ /* 0x000fe20003f65270 */
[----:B------:R1:W-:Y:S04]  /*1440*/  STG.E desc[UR10][R4.64], R61 ;  /* 0x0000003d04007986 */ /* 0x0003e8000c10190a */
[----:B------:R1:W-:Y:S04]  /*1450*/  STG.E desc[UR10][R4.64+0x4], R59 ;  /* 0x0000043b04007986 */ /* 0x0003e8000c10190a */
[----:B------:R1:W-:Y:S04]  /*1460*/  STG.E desc[UR10][R4.64+0x100], R57 ;  /* 0x0001003904007986 */ /* 0x0003e8000c10190a */
[----:B0-----:R-:W-:Y:S01]  /*1470*/  @!P3 MOV R42, R50 ;  /* 0x00000032002ab202 */ /* 0x001fe20000000f00 */
[----:B------:R1:W-:Y:S04]  /*1480*/  STG.E desc[UR10][R4.64+0x104], R55 ;  /* 0x0001043704007986 */ /* 0x0003e8000c10190a */
        /* <DEDUP_REMOVED lines=27> */
[----:B------:R1:W-:Y:S01]  /*1640*/  @!P3 STG.E.U8.STRONG.SYS desc[UR10][R42.64], R6 ;  /* 0x000000062a00b986 */ /* 0x0003e2000c11510a */
[----:B------:R-:W-:-:S13]  /*1650*/  ISETP.NE.AND P3, PT, R53, RZ, PT ;  /* 0x000000ff3500720c */ /* 0x000fda0003f65270 */
[----:B-1----:R-:W-:Y:S05]  /*1660*/  @P3 BRA `(.L_x_4) ;  /* 0x0000000400e43947 */ /* 0x002fea0003800000 */
[----:B------:R-:W0:Y:S01]  /*1670*/  LDCU UR7, c[0x0][0x368] ;  /* 0x00006d00ff0777ac */ /* 0x000e220008000800 */
[----:B------:R-:W-:Y:S01]  /*1680*/  VIADD R2, R44, 0x1 ;  /* 0x000000012c027836 */ /* 0x000fe20000000000 */
[----:B------:R-:W1:Y:S04]  /*1690*/  LDCU UR6, c[0x0][0x370] ;  /* 0x00006e00ff0677ac */ /* 0x000e680008000800 */
[----:B------:R-:W-:Y:S01]  /*16a0*/  LOP3.LUT R6, R2, 0x3, RZ, 0xc0, !PT ;  /* 0x0000000302067812 */ /* 0x000fe200078ec0ff */
[----:B------:R-:W1:Y:S01]  /*16b0*/  LDCU UR8, c[0x0][0x374] ;  /* 0x00006e80ff0877ac */ /* 0x000e620008000800 */
[----:B------:R-:W2:Y:S01]  /*16c0*/  LDCU UR9, c[0x0][0x378] ;  /* 0x00006f00ff0977ac */ /* 0x000ea20008000800 */
[----:B------:R-:W3:Y:S01]  /*16d0*/  LDCU.64 UR12, c[0x4][0x8] ;  /* 0x01000100ff0c77ac */ /* 0x000ee20008000a00 */
[----:B0-----:R-:W-:-:S02]  /*16e0*/  UIMAD UR5, UR5, UR7, URZ ;  /* 0x00000007050572a4 */ /* 0x001fc4000f8e02ff */
[----:B-1----:R-:W-:-:S04]  /*16f0*/  UIMAD UR6, UR6, UR8, URZ ;  /* 0x00000008060672a4 */ /* 0x002fc8000f8e02ff */
[----:B------:R-:W-:Y:S01]  /*1700*/  IADD3 R0, PT, PT, R7, UR5, RZ ;  /* 0x0000000507007c10 */ /* 0x000fe2000fffe0ff */
[----:B--2---:R-:W-:-:S03]  /*1710*/  UIMAD UR6, UR6, UR9, URZ ;  /* 0x00000009060672a4 */ /* 0x004fc6000f8e02ff */
[----:B------:R-:W-:-:S04]  /*1720*/  IADD3 R12, PT, PT, R0, UR5, RZ ;  /* 0x00000005000c7c10 */ /* 0x000fc8000fffe0ff */
[----:B------:R-:W-:Y:S02]  /*1730*/  IADD3 R16, PT, PT, R12, UR5, RZ ;  /* 0x000000050c107c10 */ /* 0x000fe4000fffe0ff */
[----:B------:R-:W-:-:S13]  /*1740*/  ISETP.GE.AND P3, PT, R7, UR6, PT ;  /* 0x0000000607007c0c */ /* 0x000fda000bf66270 */
[----:B---3--:R-:W-:Y:S05]  /*1750*/  @P3 BRA `(.L_x_5) ;  /* 0x0000000000e03947 */ /* 0x008fea0003800000 */
[----:B------:R-:W-:Y:S01]  /*1760*/  BSSY B0, `(.L_x_6) ;  /* 0x000000e000007945 */ /* 0x000fe20003800000 */
[----:B------:R-:W-:-:S07]  /*1770*/  IMAD.MOV.U32 R3, RZ, RZ, R7 ;  /* 0x000000ffff037224 */ /* 0x000fce00078e0007 */
.L_x_9:
[----:B------:R-:W0:Y:S01]  /*1780*/  LDC.64 R14, c[0x4][RZ] ;  /* 0x01000000ff0e7b82 */ /* 0x000e220000000a00 */
[----:B------:R-:W-:Y:S01]  /*1790*/  BSSY B1, `(.L_x_7) ;  /* 0x0000009000017945 */ /* 0x000fe20003800000 */
[C---:B0-----:R-:W-:Y:S02]  /*17a0*/  IADD3 R4, P3, PT, R3.reuse, R14, RZ ;  /* 0x0000000e03047210 */ /* 0x041fe40007f7e0ff */
[----:B------:R-:W-:Y:S02]  /*17b0*/  IADD3 R3, PT, PT, R3, UR5, RZ ;  /* 0x0000000503037c10 */ /* 0x000fe4000fffe0ff */
[----:B------:R-:W-:Y:S02]  /*17c0*/  IADD3.X R5, PT, PT, RZ, R15, RZ, P3, !PT ;  /* 0x0000000fff057210 */ /* 0x000fe40001ffe4ff */
[----:B------:R-:W-:-:S13]  /*17d0*/  ISETP.GE.AND P4, PT, R3, UR6, PT ;  /* 0x0000000603007c0c */ /* 0x000fda000bf86270 */
.L_x_8:
[----:B------:R-:W2:Y:S01]  /*17e0*/  LDG.E.U8.STRONG.SYS R2, desc[UR10][R4.64] ;  /* 0x0000000a04027981 */ /* 0x000ea2000c1f5100 */
[----:B------:R-:W-:Y:S05]  /*17f0*/  YIELD ;  /* 0x0000000000007946 */ /* 0x000fea0003800000 */
[----:B--2---:R-:W-:-:S13]  /*1800*/  ISETP.NE.AND P3, PT, R2, 0x1, PT ;  /* 0x000000010200780c */ /* 0x004fda0003f65270 */
[----:B------:R-:W-:Y:S05]  /*1810*/  @P3 BRA `(.L_x_8) ;  /* 0xfffffffc00f03947 */ /* 0x000fea000383ffff */
[----:B------:R-:W-:Y:S05]  /*1820*/  BSYNC B1 ;  /* 0x0000000000017941 */ /* 0x000fea0003800000 */
.L_x_7:
[----:B------:R-:W-:Y:S05]  /*1830*/  @!P4 BRA `(.L_x_9) ;  /* 0xfffffffc00d0c947 */ /* 0x000fea000383ffff */
[----:B------:R-:W-:Y:S05]  /*1840*/  BSYNC B0 ;  /* 0x0000000000007941 */ /* 0x000fea0003800000 */
.L_x_6:
[----:B------:R-:W-:Y:S01]  /*1850*/  ISETP.NE.AND P4, PT, R6, RZ, PT ;  /* 0x000000ff0600720c */ /* 0x000fe20003f85270 */
[----:B------:R-:W-:Y:S01]  /*1860*/  BSSY.RECONVERGENT B0, `(.L_x_10) ;  /* 0x0000014000007945 */ /* 0x000fe20003800200 */
[----:B------:R-:W-:Y:S01]  /*1870*/  ISETP.GE.U32.AND P3, PT, R44, 0x3, PT ;  /* 0x000000032c00780c */ /* 0x000fe20003f66070 */
[----:B------:R-:W-:-:S10]  /*1880*/  IMAD.MOV.U32 R13, RZ, RZ, R7 ;  /* 0x000000ffff0d7224 */ /* 0x000fd400078e0007 */
[----:B------:R-:W-:Y:S05]  /*1890*/  @!P4 BRA `(.L_x_11) ;  /* 0x000000000040c947 */ /* 0x000fea0003800000 */
[----:B------:R-:W-:Y:S02]  /*18a0*/  IADD3 R2, P4, PT, R7, R14, RZ ;  /* 0x0000000e07027210 */ /* 0x000fe40007f9e0ff */
[----:B------:R-:W-:Y:S02]  /*18b0*/  MOV R13, R0 ;  /* 0x00000000000d7202 */ /* 0x000fe40000000f00 */
[----:B------:R-:W-:Y:S02]  /*18c0*/  IADD3.X R3, PT, PT, RZ, R15, RZ, P4, !PT ;  /* 0x0000000fff037210 */ /* 0x000fe400027fe4ff */
[----:B------:R-:W-:-:S03]  /*18d0*/  ISETP.NE.AND P4, PT, R6, 0x1, PT ;  /* 0x000000010600780c */ /* 0x000fc60003f85270 */
[----:B------:R0:W-:Y:S10]  /*18e0*/  STG.E.U8.STRONG.SYS desc[UR10][R2.64], RZ ;  /* 0x000000ff02007986 */ /* 0x0001f4000c11510a */
[----:B0-----:R-:W-:Y:S05]  /*18f0*/  @!P4 BRA `(.L_x_11) ;  /* 0x000000000028c947 */ /* 0x001fea0003800000 */
[----:B------:R-:W-:Y:S01]  /*1900*/  ISETP.NE.AND P4, PT, R6, 0x2, PT ;  /* 0x000000020600780c */ /* 0x000fe20003f85270 */
[----:B------:R-:W-:Y:S02]  /*1910*/  USHF.R.S32.HI UR7, URZ, 0x1f, UR5 ;  /* 0x0000001fff077899 */ /* 0x000fe40008011405 */
[----:B------:R-:W-:Y:S01]  /*1920*/  IADD3 R2, P5, PT, R2, UR5, RZ ;  /* 0x0000000502027c10 */ /* 0x000fe2000ffbe0ff */
[----:B------:R-:W-:-:S03]  /*1930*/  IMAD.MOV.U32 R13, RZ, RZ, R12 ;  /* 0x000000ffff0d7224 */ /* 0x000fc600078e000c */
[----:B------:R-:W-:-:S05]  /*1940*/  IADD3.X R3, PT, PT, R3, UR7, RZ, P5, !PT ;  /* 0x0000000703037c10 */ /* 0x000fca000affe4ff */
[----:B------:R0:W-:Y:S01]  /*1950*/  STG.E.U8.STRONG.SYS desc[UR10][R2.64], RZ ;  /* 0x000000ff02007986 */ /* 0x0001e2000c11510a */
[----:B------:R-:W-:Y:S02]  /*1960*/  @P4 IADD3 R4, P5, PT, R2, UR5, RZ ;  /* 0x0000000502044c10 */ /* 0x000fe4000ffbe0ff */
[----:B------:R-:W-:Y:S02]  /*1970*/  @P4 MOV R13, R16 ;  /* 0x00000010000d4202 */ /* 0x000fe40000000f00 */
[----:B------:R-:W-:-:S05]  /*1980*/  @P4 IADD3.X R5, PT, PT, R3, UR7, RZ, P5, !PT ;  /* 0x0000000703054c10 */ /* 0x000fca000affe4ff */
[----:B------:R0:W-:Y:S04]  /*1990*/  @P4 STG.E.U8.STRONG.SYS desc[UR10][R4.64], RZ ;  /* 0x000000ff04004986 */ /* 0x0001e8000c11510a */
.L_x_11:
[----:B------:R-:W-:Y:S05]  /*19a0*/  BSYNC.RECONVERGENT B0 ;  /* 0x0000000000007941 */ /* 0x000fea0003800200 */
.L_x_10:
[----:B------:R-:W-:Y:S05]  /*19b0*/  @!P3 BRA `(.L_x_5) ;  /* 0x000000000048b947 */ /* 0x000fea0003800000 */
.L_x_12:
[C---:B0-----:R-:W-:Y:S02]  /*19c0*/  IADD3 R5, PT, PT, R13.reuse, UR5, RZ ;  /* 0x000000050d057c10 */ /* 0x041fe4000fffe0ff */
[-C--:B------:R-:W-:Y:S02]  /*19d0*/  IADD3 R2, P3, PT, R13, R14.reuse, RZ ;  /* 0x0000000e0d027210 */ /* 0x080fe40007f7e0ff */
[C---:B------:R-:W-:Y:S01]  /*19e0*/  IADD3 R4, P4, PT, R5.reuse, R14, RZ ;  /* 0x0000000e05047210 */ /* 0x040fe20007f9e0ff */
[----:B------:R-:W-:Y:S01]  /*19f0*/  VIADD R9, R5, UR5 ;  /* 0x0000000505097c36 */ /* 0x000fe20008000000 */
[----:B------:R-:W-:-:S03]  /*1a00*/  IADD3.X R3, PT, PT, RZ, R15, RZ, P3, !PT ;  /* 0x0000000fff037210 */ /* 0x000fc60001ffe4ff */
[----:B------:R-:W-:Y:S01]  /*1a10*/  IMAD.X R5, RZ, RZ, R15, P4 ;  /* 0x000000ffff057224 */ /* 0x000fe200020e060f */
[C---:B------:R-:W-:Y:S01]  /*1a20*/  IADD3 R13, PT, PT, R9.reuse, UR5, RZ ;  /* 0x00000005090d7c10 */ /* 0x040fe2000fffe0ff */
[----:B------:R1:W-:Y:S01]  /*1a30*/  STG.E.U8.STRONG.SYS desc[UR10][R2.64], RZ ;  /* 0x000000ff02007986 */ /* 0x0003e2000c11510a */
[-C--:B------:R-:W-:Y:S02]  /*1a40*/  IADD3 R8, P3, PT, R9, R14.reuse, RZ ;  /* 0x0000000e09087210 */ /* 0x080fe40007f7e0ff */
[C---:B------:R-:W-:Y:S01]  /*1a50*/  IADD3 R10, P4, PT, R13.reuse, R14, RZ ;  /* 0x0000000e0d0a7210 */ /* 0x040fe20007f9e0ff */
[----:B------:R1:W-:Y:S01]  /*1a60*/  STG.E.U8.STRONG.SYS desc[UR10][R4.64], RZ ;  /* 0x000000ff04007986 */ /* 0x0003e2000c11510a */
[-C--:B------:R-:W-:Y:S01]  /*1a70*/  IADD3.X R9, PT, PT, RZ, R15.reuse, RZ, P3, !PT ;  /* 0x0000000fff097210 */ /* 0x080fe20001ffe4ff */
[----:B------:R-:W-:Y:S01]  /*1a80*/  VIADD R13, R13, UR5 ;  /* 0x000000050d0d7c36 */ /* 0x000fe20008000000 */
[----:B------:R-:W-:-:S03]  /*1a90*/  IADD3.X R11, PT, PT, RZ, R15, RZ, P4, !PT ;  /* 0x0000000fff0b7210 */ /* 0x000fc600027fe4ff */
[----:B------:R1:W-:Y:S01]  /*1aa0*/  STG.E.U8.STRONG.SYS desc[UR10][R8.64], RZ ;  /* 0x000000ff08007986 */ /* 0x0003e2000c11510a */
[----:B------:R-:W-:-:S03]  /*1ab0*/  ISETP.GE.AND P3, PT, R13, UR6, PT ;  /* 0x000000060d007c0c */ /* 0x000fc6000bf66270 */
[----:B------:R1:W-:Y:S10]  /*1ac0*/  STG.E.U8.STRONG.SYS desc[UR10][R10.64], RZ ;  /* 0x000000ff0a007986 */ /* 0x0003f4000c11510a */
[----:B-1----:R-:W-:Y:S05]  /*1ad0*/  @!P3 BRA `(.L_x_12) ;  /* 0xfffffffc00b8b947 */ /* 0x002fea000383ffff */
.L_x_5:
[----:B------:R-:W-:Y:S01]  /*1ae0*/  ISETP.GE.AND P3, PT, R7, UR6, PT ;  /* 0x0000000607007c0c */ /* 0x000fe2000bf66270 */
[----:B------:R-:W-:Y:S05]  /*1af0*/  WARPSYNC.ALL ;  /* 0x0000000000007948 */ /* 0x000fea0003800000 */
[----:B------:R-:W-:Y:S06]  /*1b00*/  BAR.SYNC.DEFER_BLOCKING 0x0 ;  /* 0x0000000000007b1d */ /* 0x000fec0000010000 */
[----:B------:R-:W-:Y:S04]  /*1b10*/  BSSY.RECONVERGENT B0, `(.L_x_4) ;  /* 0x000002e000007945 */ /* 0x000fe80003800200 */
[----:B------:R-:W-:Y:S05]  /*1b20*/  @P3 BRA `(.L_x_13) ;  /* 0x0000000000b03947 */ /* 0x000fea0003800000 */
[----:B------:R-:W-:Y:S01]  /*1b30*/  ISETP.NE.AND P4, PT, R6, RZ, PT ;  /* 0x000000ff0600720c */ /* 0x000fe20003f85270 */
[----:B------:R-:W-:Y:S01]  /*1b40*/  BSSY.RECONVERGENT B1, `(.L_x_14) ;  /* 0x0000016000017945 */ /* 0x000fe20003800200 */
[----:B------:R-:W-:Y:S02]  /*1b50*/  ISETP.GE.U32.AND P3, PT, R44, 0x3, PT ;  /* 0x000000032c00780c */ /* 0x000fe40003f66070 */
[----:B------:R-:W-:-:S09]  /*1b60*/  MOV R13, R7 ;  /* 0x00000007000d7202 */ /* 0x000fd20000000f00 */
[----:B------:R-:W-:Y:S05]  /*1b70*/  @!P4 BRA `(.L_x_15) ;  /* 0x000000000048c947 */ /* 0x000fea0003800000 */
[----:B------:R-:W0:Y:S01]  /*1b80*/  LDCU.64 UR8, c[0x4][0x8] ;  /* 0x01000100ff0877ac */ /* 0x000e220008000a00 */
[----:B------:R-:W-:Y:S01]  /*1b90*/  HFMA2 R8, -RZ, RZ, 0, 5.9604644775390625e-08 ;  /* 0x00000001ff087431 */ /* 0x000fe200000001ff */
[----:B------:R-:W-:Y:S02]  /*1ba0*/  MOV R13, R0 ;  /* 0x00000000000d7202 */ /* 0x000fe40000000f00 */
[----:B0-----:R-:W-:-:S05]  /*1bb0*/  IADD3 R2, P4, PT, R7, UR8, RZ ;  /* 0x0000000807027c10 */ /* 0x001fca000ff9e0ff */
[----:B------:R-:W-:Y:S01]  /*1bc0*/  IMAD.X R3, RZ, RZ, UR9, P4 ;  /* 0x00000009ff037e24 */ /* 0x000fe2000a0e06ff */
[----:B------:R-:W-:-:S04]  /*1bd0*/  ISETP.NE.AND P4, PT, R6, 0x1, PT ;  /* 0x000000010600780c */ /* 0x000fc80003f85270 */
[----:B------:R1:W-:Y:S09]  /*1be0*/  STG.E.U8.STRONG.SYS desc[UR10][R2.64], R8 ;  /* 0x0000000802007986 */ /* 0x0003f2000c11510a */
[----:B------:R-:W-:Y:S05]  /*1bf0*/  @!P4 BRA `(.L_x_15) ;  /* 0x000000000028c947 */ /* 0x000fea0003800000 */
[----:B------:R-:W-:Y:S01]  /*1c00*/  ISETP.NE.AND P5, PT, R6, 0x2, PT ;  /* 0x000000020600780c */ /* 0x000fe20003fa5270 */
[----:B------:R-:W-:Y:S02]  /*1c10*/  USHF.R.S32.HI UR7, URZ, 0x1f, UR5 ;  /* 0x0000001fff077899 */ /* 0x000fe40008011405 */
[----:B-1----:R-:W-:Y:S02]  /*1c20*/  IADD3 R2, P4, PT, R2, UR5, RZ ;  /* 0x0000000502027c10 */ /* 0x002fe4000ff9e0ff */
[----:B------:R-:W-:Y:S02]  /*1c30*/  MOV R13, R12 ;  /* 0x0000000c000d7202 */ /* 0x000fe40000000f00 */
[----:B------:R-:W-:-:S05]  /*1c40*/  IADD3.X R3, PT, PT, R3, UR7, RZ, P4, !PT ;  /* 0x0000000703037c10 */ /* 0x000fca000a7fe4ff */
[----:B------:R2:W-:Y:S01]  /*1c50*/  STG.E.U8.STRONG.SYS desc[UR10][R2.64], R8 ;  /* 0x0000000802007986 */ /* 0x0005e2000c11510a */
[----:B------:R-:W-:Y:S01]  /*1c60*/  @P5 IADD3 R4, P4, PT, R2, UR5, RZ ;  /* 0x0000000502045c10 */ /* 0x000fe2000ff9e0ff */
[----:B------:R-:W-:-:S03]  /*1c70*/  @P5 IMAD.MOV.U32 R13, RZ, RZ, R16 ;  /* 0x000000ffff0d5224 */ /* 0x000fc600078e0010 */
[----:B------:R-:W-:-:S05]  /*1c80*/  @P5 IADD3.X R5, PT, PT, R3, UR7, RZ, P4, !PT ;  /* 0x0000000703055c10 */ /* 0x000fca000a7fe4ff */
[----:B------:R2:W-:Y:S04]  /*1c90*/  @P5 STG.E.U8.STRONG.SYS desc[UR10][R4.64], R8 ;  /* 0x0000000804005986 */ /* 0x0005e8000c11510a */
.L_x_15:
[----:B------:R-:W-:Y:S05]  /*1ca0*/  BSYNC.RECONVERGENT B1 ;  /* 0x0000000000017941 */ /* 0x000fea0003800200 */
.L_x_14:
[----:B------:R-:W-:Y:S05]  /*1cb0*/  @!P3 BRA `(.L_x_13) ;  /* 0x00000000004cb947 */ /* 0x000fea0003800000 */
.L_x_16:
[C---:B0-23--:R-:W-:Y:S01]  /*1cc0*/  IADD3 R4, PT, PT, R13.reuse, UR5, RZ ;  /* 0x000000050d047c10 */ /* 0x04dfe2000fffe0ff */
[----:B------:R-:W-:Y:S01]  /*1cd0*/  IMAD.MOV.U32 R0, RZ, RZ, 0x1 ;  /* 0x00000001ff007424 */ /* 0x000fe200078e00ff */
[----:B-1----:R-:W-:Y:S02]  /*1ce0*/  IADD3 R2, P3, PT, R13, UR12, RZ ;  /* 0x0000000c0d027c10 */ /* 0x002fe4000ff7e0ff */
[C---:B------:R-:W-:Y:S02]  /*1cf0*/  IADD3 R8, PT, PT, R4.reuse, UR5, RZ ;  /* 0x0000000504087c10 */ /* 0x040fe4000fffe0ff */
[----:B------:R-:W-:Y:S02]  /*1d00*/  IADD3 R4, P4, PT, R4, UR12, RZ ;  /* 0x0000000c04047c10 */ /* 0x000fe4000ff9e0ff */
[C---:B------:R-:W-:Y:S02]  /*1d10*/  IADD3 R13, PT, PT, R8.reuse, UR5, RZ ;  /* 0x00000005080d7c10 */ /* 0x040fe4000fffe0ff */
[----:B------:R-:W-:Y:S01]  /*1d20*/  IADD3.X R3, PT, PT, RZ, UR13, RZ, P3, !PT ;  /* 0x0000000dff037c10 */ /* 0x000fe20009ffe4ff */
[----:B------:R-:W-:Y:S01]  /*1d30*/  IMAD.X R5, RZ, RZ, UR13, P4 ;  /* 0x0000000dff057e24 */ /* 0x000fe2000a0e06ff */
[----:B------:R-:W-:-:S02]  /*1d40*/  IADD3 R8, P3, PT, R8, UR12, RZ ;  /* 0x0000000c08087c10 */ /* 0x000fc4000ff7e0ff */
[C---:B------:R-:W-:Y:S01]  /*1d50*/  IADD3 R10, P4, PT, R13.reuse, UR12, RZ ;  /* 0x0000000c0d0a7c10 */ /* 0x040fe2000ff9e0ff */
[----:B------:R3:W-:Y:S01]  /*1d60*/  STG.E.U8.STRONG.SYS desc[UR10][R2.64], R0 ;  /* 0x0000000002007986 */ /* 0x0007e2000c11510a */
[----:B------:R-:W-:Y:S01]  /*1d70*/  IADD3.X R9, PT, PT, RZ, UR13, RZ, P3, !PT ;  /* 0x0000000dff097c10 */ /* 0x000fe20009ffe4ff */
[----:B------:R-:W-:Y:S01]  /*1d80*/  VIADD R13, R13, UR5 ;  /* 0x000000050d0d7c36 */ /* 0x000fe20008000000 */
[----:B------:R-:W-:Y:S01]  /*1d90*/  IADD3.X R11, PT, PT, RZ, UR13, RZ, P4, !PT ;  /* 0x0000000dff0b7c10 */ /* 0x000fe2000a7fe4ff */
[----:B------:R3:W-:Y:S03]  /*1da0*/  STG.E.U8.STRONG.SYS desc[UR10][R4.64], R0 ;  /* 0x0000000004007986 */ /* 0x0007e6000c11510a */
[----:B------:R-:W-:Y:S01]  /*1db0*/  ISETP.GE.AND P3, PT, R13, UR6, PT ;  /* 0x000000060d007c0c */ /* 0x000fe2000bf66270 */
[----:B------:R3:W-:Y:S04]  /*1dc0*/  STG.E.U8.STRONG.SYS desc[UR10][R8.64], R0 ;  /* 0x0000000008007986 */ /* 0x0007e8000c11510a */
[----:B------:R3:W-:Y:S08]  /*1dd0*/  STG.E.U8.STRONG.SYS desc[UR10][R10.64], R0 ;  /* 0x000000000a007986 */ /* 0x0007f0000c11510a */
[----:B------:R-:W-:Y:S05]  /*1de0*/  @!P3 BRA `(.L_x_16) ;  /* 0xfffffffc00b4b947 */ /* 0x000fea000383ffff */
.L_x_13:
[----:B------:R-:W-:Y:S05]  /*1df0*/  BSYNC.RECONVERGENT B0 ;  /* 0x0000000000007941 */ /* 0x000fea0003800200 */
.L_x_4:
[----:B------:R-:W-:Y:S01]  /*1e00*/  ISETP.NE.AND P3, PT, R7, RZ, PT ;  /* 0x000000ff0700720c */ /* 0x000fe20003f65270 */
[----:B------:R-:W-:Y:S01]  /*1e10*/  HFMA2 R61, -RZ, RZ, 0, 0 ;  /* 0x00000000ff3d7431 */ /* 0x000fe200000001ff */
[----:B------:R-:W-:Y:S01]  /*1e20*/  CS2R R54, SRZ ;  /* 0x0000000000367805 */ /* 0x000fe2000001ff00 */
[----:B------:R-:W-:Y:S01]  /*1e30*/  HFMA2 R42, -RZ, RZ, 0, 0 ;  /* 0x00000000ff2a7431 */ /* 0x000fe200000001ff */
[----:B------:R-:W-:Y:S01]  /*1e40*/  MOV R59, RZ ;  /* 0x000000ff003b7202 */ /* 0x000fe20000000f00 */
[----:B---3--:R-:W-:Y:S02]  /*1e50*/  HFMA2 R11, -RZ, RZ, 0, 0 ;  /* 0x00000000ff0b7431 */ /* 0x008fe400000001ff */
[----:B------:R-:W-:Y:S01]  /*1e60*/  IMAD.MOV.U32 R57, RZ, RZ, RZ ;  /* 0x000000ffff397224 */ /* 0x000fe200078e00ff */
[----:B------:R-:W-:Y:S01]  /*1e70*/  MOV R40, RZ ;  /* 0x000000ff00287202 */ /* 0x000fe20000000f00 */
[----:B------:R-:W-:Y:S01]  /*1e80*/  IMAD.MOV.U32 R38, RZ, RZ, RZ ;  /* 0x000000ffff267224 */ /* 0x000fe200078e00ff */
[----:B------:R-:W-:-:S02]  /*1e90*/  CS2R R36, SRZ ;  /* 0x0000000000247805 */ /* 0x000fc4000001ff00 */
[----:B------:R-:W-:Y:S02]  /*1ea0*/  CS2R R34, SRZ ;  /* 0x0000000000227805 */ /* 0x000fe4000001ff00 */
[----:B------:R-:W-:Y:S02]  /*1eb0*/  CS2R R32, SRZ ;  /* 0x0000000000207805 */ /* 0x000fe4000001ff00 */
[----:B------:R-:W-:Y:S02]  /*1ec0*/  CS2R R30, SRZ ;  /* 0x00000000001e7805 */ /* 0x000fe4000001ff00 */
[----:B------:R-:W-:Y:S02]  /*1ed0*/  CS2R R28, SRZ ;  /* 0x00000000001c7805 */ /* 0x000fe4000001ff00 */
[----:B------:R-:W-:Y:S02]  /*1ee0*/  CS2R R14, SRZ ;  /* 0x00000000000e7805 */ /* 0x000fe4000001ff00 */
[----:B------:R-:W-:Y:S01]  /*1ef0*/  CS2R R12, SRZ ;  /* 0x00000000000c7805 */ /* 0x000fe2000001ff00 */
[----:B------:R-:W-:Y:S06]  /*1f00*/  @P3 BRA `(.L_x_17) ;  /* 0x00000000001c3947 */ /* 0x000fec0003800000 */
[----:B------:R-:W-:Y:S01]  /*1f10*/  BSSY B0, `(.L_x_18) ;  /* 0x0000005000007945 */ /* 0x000fe20003800000 */
.L_x_19:
[----:B------:R-:W3:Y:S01]  /*1f20*/  LDG.E.U8.STRONG.SYS R0, desc[UR10][R72.64] ;  /* 0x0000000a48007981 */ /* 0x000ee2000c1f5100 */
[----:B------:R-:W-:Y:S05]  /*1f30*/  YIELD ;  /* 0x0000000000007946 */ /* 0x000fea0003800000 */
[----:B---3--:R-:W-:-:S13]  /*1f40*/  ISETP.NE.AND P3, PT, R0, 0x1, PT ;  /* 0x000000010000780c */ /* 0x008fda0003f65270 */
[----:B------:R-:W-:Y:S05]  /*1f50*/  @P3 BRA `(.L_x_19) ;  /* 0xfffffffc00f03947 */ /* 0x000fea000383ffff */
[----:B------:R-:W-:Y:S05]  /*1f60*/  BSYNC B0 ;  /* 0x0000000000007941 */ /* 0x000fea0003800000 */
.L_x_18:
[----:B------:R3:W-:Y:S02]  /*1f70*/  STG.E.U8.STRONG.SYS desc[UR10][R72.64], RZ ;  /* 0x000000ff48007986 */ /* 0x0007e4000c11510a */
.L_x_17:
[----:B------:R-:W-:Y:S05]  /*1f80*/  WARPSYNC.ALL ;  /* 0x0000000000007948 */ /* 0x000fea0003800000 */
[----:B------:R-:W-:Y:S01]  /*1f90*/  BAR.SYNC.DEFER_BLOCKING 0x0 ;  /* 0x0000000000007b1d */ /* 0x000fe20000010000 */
[----:B------:R-:W-:Y:S02]  /*1fa0*/  MOV R10, RZ ;  /* 0x000000ff000a7202 */ /* 0x000fe40000000f00 */
[----:B-12---:R-:W-:Y:S02]  /*1fb0*/  CS2R R8, SRZ ;  /* 0x0000000000087805 */ /* 0x006fe4000001ff00 */
[----:B------:R-:W-:-:S02]  /*1fc0*/  CS2R R6, SRZ ;  /* 0x0000000000067805 */ /* 0x000fc4000001ff00 */
[----:B0-----:R-:W-:Y:S01]  /*1fd0*/  CS2R R4, SRZ ;  /* 0x0000000000047805 */ /* 0x001fe2000001ff00 */
[----:B------:R-:W-:Y:S01]  /*1fe0*/  IMAD.MOV.U32 R3, RZ, RZ, RZ ;  /* 0x000000ffff037224 */ /* 0x000fe200078e00ff */
[----:B------:R-:W-:Y:S06]  /*1ff0*/  MEMBAR.SC.GPU ;  /* 0x0000000000007992 */ /* 0x000fec0000002000 */
[----:B------:R-:W-:-:S00]  /*2000*/  ERRBAR ;  /* 0x00000000000079ab */ /* 0x000fc00000000000 */
[----:B------:R-:W-:Y:S06]  /*2010*/  CGAERRBAR ;  /* 0x00000000000075ab */ /* 0x000fec0000000000 */
[----:B------:R-:W-:Y:S01]  /*2020*/  CCTL.IVALL ;  /* 0x00000000ff00798f */ /* 0x000fe20002000000 */
[----:B------:R-:W-:Y:S01]  /*2030*/  HFMA2 R0, -RZ, RZ, 0, 0 ;  /* 0x00000000ff007431 */ /* 0x000fe200000001ff */
[----:B------:R-:W-:-:S07]  /*2040*/  MOV R2, RZ ;  /* 0x000000ff00027202 */ /* 0x000fce0000000f00 */
.L_x_23:
[----:B------:R-:W0:Y:S01]  /*2050*/  S2R R17, SR_TID.Y ;  /* 0x0000000000117919 */ /* 0x000e220000002200 */
[----:B------:R-:W-:Y:S01]  /*2060*/  MOV R56, 0x400 ;  /* 0x0000040000387802 */ /* 0x000fe20000000f00 */
[----:B------:R-:W-:Y:S01]  /*2070*/  BSSY.RECONVERGENT B0, `(.L_x_20) ;  /* 0x0000029000007945 */ /* 0x000fe20003800200 */
[----:B------:R-:W0:Y:S01]  /*2080*/  S2R R16, SR_TID.X ;  /* 0x0000000000107919 */ /* 0x000e220000002100 */
[----:B------:R-:W1:Y:S01]  /*2090*/  S2R R62, SR_TID.Z ;  /* 0x00000000003e7919 */ /* 0x000e620000002300 */
[----:B------:R-:W2:Y:S01]  /*20a0*/  S2R R23, SR_CgaCtaId ;  /* 0x0000000000177919 */ /* 0x000ea20000008800 */
[C-C-:B0-----:R-:W-:Y:S01]  /*20b0*/  IMAD R19, R17.reuse, 0x4, R16.reuse ;  /* 0x0000000411137824 */ /* 0x141fe200078e0210 */
[----:B------:R-:W-:Y:S01]  /*20c0*/  SHF.L.U32 R58, R16, 0x1, RZ ;  /* 0x00000001103a7819 */ /* 0x000fe200000006ff */
[----:B------:R-:W-:Y:S02]  /*20d0*/  IMAD R18, R17, 0x3, R16 ;  /* 0x0000000311127824 */ /* 0x000fe400078e0210 */
[----:B-1----:R-:W-:Y:S01]  /*20e0*/  IMAD R20, R62, 0xd, R19 ;  /* 0x0000000d3e147824 */ /* 0x002fe200078e0213 */
[----:B------:R-:W-:Y:S01]  /*20f0*/  ISETP.GT.U32.AND P4, PT, R19, 0xc, PT ;  /* 0x0000000c1300780c */ /* 0x000fe20003f84070 */
[----:B------:R-:W-:Y:S01]  /*2100*/  IMAD R58, R17, 0x6, R58 ;  /* 0x00000006113a7824 */ /* 0x000fe200078e023a */
[----:B------:R-:W-:-:S02]  /*2110*/  SHF.L.U32 R21, R18, 0x1, RZ ;  /* 0x0000000112157819 */ /* 0x000fc400000006ff */
[----:B------:R-:W-:Y:S01]  /*2120*/  ISETP.GT.U32.OR P4, PT, R20, 0x63, P4 ;  /* 0x000000631400780c */ /* 0x000fe20002784470 */
[----:B------:R-:W-:Y:S01]  /*2130*/  IMAD R58, R17, 0xe, R58 ;  /* 0x0000000e113a7824 */ /* 0x000fe200078e023a */
[----:B------:R-:W-:Y:S01]  /*2140*/  ISETP.GT.U32.OR P3, PT, R21, 0x17, P0 ;  /* 0x000000171500780c */ /* 0x000fe20000764470 */
[C---:B------:R-:W-:Y:S01]  /*2150*/  IMAD R63, R62.reuse, 0x18, R21 ;  /* 0x000000183e3f7824 */ /* 0x040fe200078e0215 */
[----:B------:R-:W-:Y:S02]  /*2160*/  LEA R19, R62, R17, 0x2 ;  /* 0x000000113e137211 */ /* 0x000fe400078e10ff */
[----:B------:R-:W-:Y:S01]  /*2170*/  ISETP.GT.U32.OR P3, PT, R16, 0x2, P3 ;  /* 0x000000021000780c */ /* 0x000fe20001f64470 */
[----:B------:R-:W-:Y:S01]  /*2180*/  VIADD R16, R56, 0x190 ;  /* 0x0000019038107836 */ /* 0x000fe20000000000 */
[----:B--2---:R-:W-:Y:S02]  /*2190*/  LEA R56, R23, R56, 0x18 ;  /* 0x0000003817387211 */ /* 0x004fe400078ec0ff */
[----:B------:R-:W-:-:S02]  /*21a0*/  LEA R60, R19, R54, 0x7 ;  /* 0x00000036133c7211 */ /* 0x000fc400078e38ff */
[----:B------:R-:W-:Y:S01]  /*21b0*/  LEA R23, R23, R16, 0x18 ;  /* 0x0000001017177211 */ /* 0x000fe200078ec0ff */
[----:B------:R-:W-:Y:S06]  /*21c0*/  @P4 BRA `(.L_x_21) ;  /* 0x00000000004c4947 */ /* 0x000fec0003800000 */
[----:B------:R-:W0:Y:S01]  /*21d0*/  @!P1 S2R R18, SR_CTAID.X ;  /* 0x0000000000129919 */ /* 0x000e220000002500 */
[----:B------:R-:W1:Y:S01]  /*21e0*/  @!P1 LDC.64 R16, c[0x0][0x390] ;  /* 0x0000e400ff109b82 */ /* 0x000e620000000a00 */
[----:B------:R-:W0:Y:S02]  /*21f0*/  @!P1 S2R R19, SR_CTAID.Y ;  /* 0x0000000000139919 */ /* 0x000e240000002600 */
[----:B0-----:R-:W-:Y:S01]  /*2200*/  @!P1 IMAD R19, R19, 0x40, R18 ;  /* 0x0000004013139824 */ /* 0x001fe200078e0212 */
[----:B------:R-:W-:-:S04]  /*2210*/  @!P1 LOP3.LUT R18, R52, 0xff, RZ, 0xc0, !PT ;  /* 0x000000ff34129812 */ /* 0x000fc800078ec0ff */
[----:B------:R-:W-:-:S04]  /*2220*/  @!P1 SHF.L.U32 R19, R19, 0x3, RZ ;  /* 0x0000000313139819 */ /* 0x000fc800000006ff */
[----:B------:R-:W-:-:S04]  /*2230*/  @!P1 IADD3 R49, P4, P5, R51, R19, R18 ;  /* 0x0000001333319210 */ /* 0x000fc80007d9e012 */
[----:B------:R-:W-:Y:S02]  /*2240*/  @!P1 IADD3.X R39, PT, PT, RZ, RZ, RZ, P4, P5 ;  /* 0x000000ffff279210 */ /* 0x000fe400027ea4ff */
[----:B------:R-:W-:-:S04]  /*2250*/  @!P1 LEA R18, P4, R54, R49, 0xc ;  /* 0x0000003136129211 */ /* 0x000fc800078860ff */
[----:B------:R-:W-:Y:S02]  /*2260*/  @!P1 IADD3.X R19, PT, PT, RZ, R39, RZ, P4, !PT ;  /* 0x00000027ff139210 */ /* 0x000fe400027fe4ff */
[----:B-1----:R-:W-:-:S04]  /*2270*/  @!P1 LEA R16, P4, R18, R16, 0x2 ;  /* 0x0000001012109211 */ /* 0x002fc800078810ff */
[----:B------:R-:W-:Y:S01]  /*2280*/  @!P1 LEA.HI.X R17, R18, R17, R19, 0x2, P4 ;  /* 0x0000001112119211 */ /* 0x000fe200020f1413 */
[----:B------:R-:W-:-:S06]  /*2290*/  IMAD.MOV.U32 R18, RZ, RZ, RZ ;  /* 0x000000ffff127224 */ /* 0x000fcc00078e00ff */
[----:B------:R-:W2:Y:S01]  /*22a0*/  @!P1 LDG.E R18, desc[UR10][R16.64+-0x104] ;  /* 0xfffefc0a10129981 */ /* 0x000ea2000c1e1900 */
[----:B------:R-:W0:Y:S01]  /*22b0*/  S2UR UR6, SR_CgaCtaId ;  /* 0x00000000000679c3 */ /* 0x000e220000008800 */
[----:B------:R-:W-:Y:S02]  /*22c0*/  UMOV UR5, 0x400 ;  /* 0x0000040000057882 */ /* 0x000fe40000000000 */
[----:B0-----:R-:W-:-:S06]  /*22d0*/  ULEA UR5, UR6, UR5, 0x18 ;  /* 0x0000000506057291 */ /* 0x001fcc000f8ec0ff */
[----:B------:R-:W-:-:S05]  /*22e0*/  LEA R19, R20, UR5, 0x2 ;  /* 0x0000000514137c11 */ /* 0x000fca000f8e10ff */
[----:B--2---:R0:W-:Y:S02]  /*22f0*/  STS [R19], R18 ;  /* 0x0000001213007388 */ /* 0x0041e40000000800 */
.L_x_21:
[----:B------:R-:W-:Y:S05]  /*2300*/  BSYNC.RECONVERGENT B0 ;  /* 0x0000000000007941 */ /* 0x000fea0003800200 */
.L_x_20:
[----:B------:R-:W-:Y:S01]  /*2310*/  IMAD R62, R62, 0x60, R23 ;  /* 0x000000603e3e7824 */ /* 0x000fe200078e0217 */
[----:B------:R-:W-:Y:S01]  /*2320*/  LEA R63, R63, R23, 0x2 ;  /* 0x000000173f3f7211 */ /* 0x000fe200078e10ff */
[----:B------:R-:W-:Y:S01]  /*2330*/  IMAD R60, R60, 0x9, RZ ;  /* 0x000000093c3c7824 */ /* 0x000fe200078e02ff */
[----:B------:R-:W-:-:S06]  /*2340*/  UMOV UR5, URZ ;  /* 0x000000ff00057c82 */ /* 0x000fcc0008000000 */
.L_x_22:
[----:B0-----:R-:W0:Y:S01]  /*2350*/  @!P3 LDC.64 R18, c[0x0][0x388] ;  /* 0x0000e200ff12bb82 */ /* 0x001e220000000a00 */
[----:B------:R-:W-:-:S04]  /*2360*/  IADD3 R23, PT, PT, R60, UR5, RZ ;  /* 0x000000053c177c10 */ /* 0x000fc8000fffe0ff */
[----:B------:R-:W-:Y:S01]  /*2370*/  @!P3 IADD3 R21, PT, PT, R48, R23, RZ ;  /* 0x000000173015b210 */ /* 0x000fe20007ffe0ff */
[----:B------:R-:W-:Y:S02]  /*2380*/  @!P2 IMAD.IADD R23, R46, 0x1, R23 ;  /* 0x000000012e17a824 */ /* 0x000fe400078e0217 */
[----:B------:R-:W1:Y:S02]  /*2390*/  @!P2 LDC.64 R16, c[0x0][0x388] ;  /* 0x0000e200ff10ab82 */ /* 0x000e640000000a00 */
[----:B0-----:R-:W-:-:S06]  /*23a0*/  @!P3 IMAD.WIDE.U32 R18, R21, 0x4, R18 ;  /* 0x000000041512b825 */ /* 0x001fcc00078e0012 */
[----:B------:R-:W2:Y:S01]  /*23b0*/  @!P3 LDG.E.CONSTANT R18, desc[UR10][R18.64] ;  /* 0x0000000a1212b981 */ /* 0x000ea2000c1e9900 */
[----:B-1----:R-:W-:Y:S01]  /*23c0*/  @!P2 IMAD.WIDE.U32 R16, R23, 0x4, R16 ;  /* 0x000000041710a825 */ /* 0x002fe200078e0010 */
[----:B------:R-:W-:Y:S06]  /*23d0*/  BAR.SYNC.DEFER_BLOCKING 0x0 ;  /* 0x0000000000007b1d */ /* 0x000fec0000010000 */
[----:B------:R-:W4:Y:S01]  /*23e0*/  @!P2 LDG.E.CONSTANT R20, desc[UR10][R16.64] ;  /* 0x0000000a1014a981 */ /* 0x000f22000c1e9900 */
[----:B------:R-:W-:-:S04]  /*23f0*/  IADD3 R21, PT, PT, R58, UR5, RZ ;  /* 0x000000053a157c10 */ /* 0x000fc8000fffe0ff */
[----:B------:R-:W-:Y:S01]  /*2400*/  LEA R77, R21, R56, 0x2 ;  /* 0x00000038154d7211 */ /* 0x000fe200078e10ff */
[----:B------:R-:W-:-:S04]  /*2410*/  UIADD3 UR5, UPT, UPT, UR5, 0x1, URZ ;  /* 0x0000000105057890 */ /* 0x000fc8000fffe0ff */
[----:B------:R-:W-:Y:S01]  /*2420*/  UISETP.NE.AND UP1, UPT, UR5, 0x3, UPT ;  /* 0x000000030500788c */ /* 0x000fe2000bf25270 */
[----:B--2---:R-:W-:Y:S04]  /*2430*/  @!P3 STS [R63], R18 ;  /* 0x000000123f00b388 */ /* 0x004fe80000000800 */
[----:B----4-:R-:W-:Y:S04]  /*2440*/  @!P2 STS [R63+0x4], R20 ;  /* 0x000004143f00a388 */ /* 0x010fe80000000800 */
[----:B------:R-:W-:Y:S04]  /*2450*/  LDS R71, [R77] ;  /* 0x000000004d477984 */ /* 0x000fe80000000800 */
[----:B------:R-:W-:Y:S04]  /*2460*/  LDS R70, [R77+0x4] ;  /* 0x000004004d467984 */ /* 0x000fe80000000800 */
[----:B------:R-:W-:Y:S04]  /*2470*/  LDS R69, [R77+0x28] ;  /* 0x000028004d457984 */ /* 0x000fe80000000800 */
[----:B------:R-:W-:Y:S04]  /*2480*/  LDS R68, [R77+0x2c] ;  /* 0x00002c004d447984 */ /* 0x000fe80000000800 */
[----:B------:R-:W-:Y:S04]  /*2490*/  LDS R67, [R77+0x50] ;  /* 0x000050004d437984 */ /* 0x000fe80000000800 */
[----:B------:R-:W-:Y:S04]  /*24a0*/  LDS R66, [R77+0x54] ;  /* 0x000054004d427984 */ /* 0x000fe80000000800 */
[----:B------:R-:W-:Y:S04]  /*24b0*/  LDS R64, [R77+0x78] ;  /* 0x000078004d407984 */ /* 0x000fe80000000800 */
[----:B------:R-:W-:Y:S01]  /*24c0*/  LDS R65, [R77+0x7c] ;  /* 0x00007c004d417984 */ /* 0x000fe20000000800 */
[----:B------:R-:W-:Y:S06]  /*24d0*/  BAR.SYNC.DEFER_BLOCKING 0x0 ;  /* 0x0000000000007b1d */ /* 0x000fec0000010000 */
[----:B------:R-:W0:Y:S04]  /*24e0*/  LDS.128 R16, [R62] ;  /* 0x000000003e107984 */ /* 0x000e280000000c00 */
[----:B------:R-:W1:Y:S04]  /*24f0*/  LDS.128 R24, [R62+0x10] ;  /* 0x000010003e187984 */ /* 0x000e680000000c00 */
[----:B------:R-:W2:Y:S01]  /*2500*/  LDS.128 R20, [R62+0x20] ;  /* 0x000020003e147984 */ /* 0x000ea20000000c00 */
[-C--:B0-----:R-:W-:Y:S01]  /*2510*/  FFMA R74, R71, R16.reuse, R61 ;  /* 0x00000010474a7223 */ /* 0x081fe2000000003d */
[-C--:B------:R-:W-:Y:S01]  /*2520*/  FFMA R59, R70, R16.reuse, R59 ;  /* 0x00000010463b7223 */ /* 0x080fe2000000003b */
[-C--:B------:R-:W-:Y:S01]  /*2530*/  FFMA R76, R69, R16.reuse, R57 ;  /* 0x00000010454c7223 */ /* 0x080fe20000000039 */
[----:B------:R-:W-:Y:S01]  /*2540*/  FFMA R55, R68, R16, R55 ;  /* 0x0000001044377223 */ /* 0x000fe20000000037 */
[-C--:B------:R-:W-:Y:S01]  /*2550*/  FFMA R75, R71, R19.reuse, R42 ;  /* 0x00000013474b7223 */ /* 0x080fe2000000002a */
[-C--:B------:R-:W-:Y:S01]  /*2560*/  FFMA R77, R70, R19.reuse, R40 ;  /* 0x00000013464d7223 */ /* 0x080fe20000000028 */
[C---:B------:R-:W-:Y:S01]  /*2570*/  FFMA R38, R69.reuse, R19, R38 ;  /* 0x0000001345267223 */ /* 0x040fe20000000026 */
[-C--:B------:R-:W-:Y:S01]  /*2580*/  FFMA R61, R69, R17.reuse, R74 ;  /* 0x00000011453d7223 */ /* 0x080fe2000000004a */
[-C--:B------:R-:W-:Y:S01]  /*2590*/  FFMA R59, R68, R17.reuse, R59 ;  /* 0x00000011443b7223 */ /* 0x080fe2000000003b */
[CC--:B------:R-:W-:Y:S01]  /*25a0*/  FFMA R57, R67.reuse, R17.reuse, R76 ;  /* 0x0000001143397223 */ /* 0x0c0fe2000000004c */
[----:B------:R-:W-:Y:S01]  /*25b0*/  FFMA R16, R66, R17, R55 ;  /* 0x0000001142107223 */ /* 0x000fe20000000037 */
[C---:B------:R-:W-:Y:S01]  /*25c0*/  FFMA R19, R68.reuse, R19, R36 ;  /* 0x0000001344137223 */ /* 0x040fe20000000024 */
[----:B-1----:R-:W-:Y:S01]  /*25d0*/  FFMA R17, R68, R26, R31 ;  /* 0x0000001a44117223 */ /* 0x002fe2000000001f */
[-C--:B------:R-:W-:Y:S01]  /*25e0*/  FFMA R61, R67, R18.reuse, R61 ;  /* 0x00000012433d7223 */ /* 0x080fe2000000003d */
[-C--:B------:R-:W-:Y:S01]  /*25f0*/  FFMA R59, R66, R18.reuse, R59 ;  /* 0x00000012423b7223 */ /* 0x080fe2000000003b */
[-C--:B------:R-:W-:Y:S01]  /*2600*/  FFMA R57, R64, R18.reuse, R57 ;  /* 0x0000001240397223 */ /* 0x080fe20000000039 */
[----:B------:R-:W-:Y:S01]  /*2610*/  FFMA R55, R65, R18, R16 ;  /* 0x0000001241377223 */ /* 0x000fe20000000010 */
[-C--:B------:R-:W-:Y:S01]  /*2620*/  FFMA R42, R69, R24.reuse, R75 ;  /* 0x00000018452a7223 */ /* 0x080fe2000000004b */
[-C--:B------:R-:W-:Y:S01]  /*2630*/  FFMA R77, R68, R24.reuse, R77 ;  /* 0x00000018444d7223 */ /* 0x080fe2000000004d */
[----:B------:R-:W-:Y:S01]  /*2640*/  FFMA R31, R67, R24, R38 ;  /* 0x00000018431f7223 */ /* 0x000fe20000000026 */
[-C--:B------:R-:W-:Y:S01]  /*2650*/  FFMA R16, R71, R26.reuse, R37 ;  /* 0x0000001a47107223 */ /* 0x080fe20000000025 */
[-C--:B------:R-:W-:Y:S01]  /*2660*/  FFMA R35, R70, R26.reuse, R35 ;  /* 0x0000001a46237223 */ /* 0x080fe20000000023 */
[C---:B------:R-:W-:Y:S01]  /*2670*/  FFMA R18, R69.reuse, R26, R33 ;  /* 0x0000001a45127223 */ /* 0x040fe20000000021 */
[----:B------:R-:W-:Y:S01]  /*2680*/  FFMA R24, R66, R24, R19 ;  /* 0x0000001842187223 */ /* 0x000fe20000000013 */
[-C--:B------:R-:W-:Y:S01]  /*2690*/  FFMA R37, R69, R27.reuse, R16 ;  /* 0x0000001b45257223 */ /* 0x080fe20000000010 */
[-C--:B------:R-:W-:Y:S01]  /*26a0*/  FFMA R35, R68, R27.reuse, R35 ;  /* 0x0000001b44237223 */ /* 0x080fe20000000023 */
[CC--:B------:R-:W-:Y:S01]  /*26b0*/  FFMA R33, R67.reuse, R27.reuse, R18 ;  /* 0x0000001b43217223 */ /* 0x0c0fe20000000012 */
[C---:B------:R-:W-:Y:S01]  /*26c0*/  FFMA R74, R66.reuse, R27, R17 ;  /* 0x0000001b424a7223 */ /* 0x040fe20000000011 */
        /* <DEDUP_REMOVED lines=8> */
[----:B------:R-:W0:Y:S01]  /*2750*/  LDS.128 R16, [R62+0x30] ;  /* 0x000030003e107984 */ /* 0x000e220000000c00 */
        /* <DEDUP_REMOVED lines=14> */
[-C--:B0-----:R-:W-:Y:S01]  /*2840*/  FFMA R11, R68, R16.reuse, R11 ;  /* 0x00000010440b7223 */ /* 0x081fe2000000000b */
        /* <DEDUP_REMOVED lines=8> */
[C---:B-1----:R-:W-:Y:S01]  /*28d0*/  FFMA R3, R68.reuse, R26, R3 ;  /* 0x0000001a44037223 */ /* 0x042fe20000000003 */
[----:B------:R-:W-:Y:S01]  /*28e0*/  FFMA R11, R65, R18, R8 ;  /* 0x00000012410b7223 */ /* 0x000fe20000000008 */
[-C--:B------:R-:W-:Y:S01]  /*28f0*/  FFMA R29, R69, R17.reuse, R74 ;  /* 0x00000011451d7223 */ /* 0x080fe2000000004a */
[-C--:B------:R-:W-:Y:S01]  /*2900*/  FFMA R15, R68, R17.reuse, R15 ;  /* 0x00000011440f7223 */ /* 0x080fe2000000000f */
[----:B------:R-:W-:Y:S01]  /*2910*/  FFMA R13, R67, R17, R76 ;  /* 0x00000011430d7223 */ /* 0x000fe2000000004c */
[----:B------:R-:W-:Y:S01]  /*2920*/  FFMA R8, R71, R26, R9 ;  /* 0x0000001a47087223 */ /* 0x000fe20000000009 */
[----:B------:R-:W-:Y:S01]  /*2930*/  FFMA R16, R66, R27, R3 ;  /* 0x0000001b42107223 */ /* 0x000fe20000000003 */
        /* <DEDUP_REMOVED lines=13> */
[----:B------:R-:W-:Y:S01]  /*2a10*/  FFMA R5, R67, R27, R12 ;  /* 0x0000001b43057223 */ /* 0x000fe2000000000c */
[-C--:B------:R-:W-:Y:S01]  /*2a20*/  FFMA R6, R69, R22.reuse, R71 ;  /* 0x0000001645067223 */ /* 0x080fe20000000047 */
[-C--:B------:R-:W-:Y:S01]  /*2a30*/  FFMA R17, R68, R22.reuse, R3 ;  /* 0x0000001644117223 */ /* 0x080fe20000000003 */
[CC--:B------:R-:W-:Y:S01]  /*2a40*/  FFMA R19, R67.reuse, R22.reuse, R2 ;  /* 0x0000001643137223 */ /* 0x0c0fe20000000002 */
[C---:B------:R-:W-:Y:S01]  /*2a50*/  FFMA R0, R66.reuse, R22, R21 ;  /* 0x0000001642007223 */ /* 0x040fe20000000015 */
[CC--:B------:R-:W-:Y:S01]  /*2a60*/  FFMA R29, R67.reuse, R18.reuse, R29 ;  /* 0x00000012431d7223 */ /* 0x0c0fe2000000001d */
[-C--:B------:R-:W-:Y:S01]  /*2a70*/  FFMA R15, R66, R18.reuse, R15 ;  /* 0x00000012420f7223 */ /* 0x080fe2000000000f */
[----:B------:R-:W-:Y:S01]  /*2a80*/  FFMA R13, R64, R18, R13 ;  /* 0x00000012400d7223 */ /* 0x000fe2000000000d */
        /* <DEDUP_REMOVED lines=15> */
[----:B------:R-:W0:Y:S01]  /*2b80*/  S2R R17, SR_TID.Y ;  /* 0x0000000000117919 */ /* 0x000e220000002200 */
[----:B------:R-:W1:Y:S01]  /*2b90*/  S2UR UR7, SR_CTAID.Y ;  /* 0x00000000000779c3 */ /* 0x000e620000002600 */
[----:B------:R-:W2:Y:S01]  /*2ba0*/  LDCU UR6, c[0x0][0x360] ;  /* 0x00006c00ff0677ac */ /* 0x000ea20008000800 */
[----:B------:R-:W0:Y:S01]  /*2bb0*/  S2R R20, SR_TID.X ;  /* 0x0000000000147919 */ /* 0x000e220000002100 */
[----:B------:R-:W2:Y:S01]  /*2bc0*/  LDCU UR5, c[0x0][0x364] ;  /* 0x00006c80ff0577ac */ /* 0x000ea20008000800 */
[----:B------:R-:W1:Y:S04]  /*2bd0*/  S2R R22, SR_TID.Z ;  /* 0x0000000000167919 */ /* 0x000e680000002300 */
[----:B------:R-:W4:Y:S08]  /*2be0*/  S2UR UR8, SR_CTAID.X ;  /* 0x00000000000879c3 */ /* 0x000f300000002500 */
[----:B------:R-:W5:Y:S01]  /*2bf0*/  LDC.64 R18, c[0x0][0x380] ;  /* 0x0000e000ff127b82 */ /* 0x000f620000000a00 */
[----:B--2---:R-:W-:-:S02]  /*2c00*/  UIMAD UR5, UR6, UR5, URZ ;  /* 0x00000005060572a4 */ /* 0x004fc4000f8e02ff */
[----:B0-----:R-:W-:Y:S01]  /*2c10*/  IMAD R21, R17, UR6, R20 ;  /* 0x0000000611157c24 */ /* 0x001fe2000f8e0214 */
[----:B-1----:R-:W-:-:S03]  /*2c20*/  LEA R16, R22, UR7, 0x6 ;  /* 0x0000000716107c11 */ /* 0x002fc6000f8e30ff */
[----:B------:R-:W-:Y:S02]  /*2c30*/  IMAD R21, R22, UR5, R21 ;  /* 0x0000000516157c24 */ /* 0x000fe4000f8e0215 */
[----:B------:R-:W-:-:S03]  /*2c40*/  IMAD R16, R16, 0x4, R17 ;  /* 0x0000000410107824 */ /* 0x000fc600078e0211 */
[----:B------:R-:W-:Y:S02]  /*2c50*/  ISETP.NE.AND P2, PT, R21, RZ, PT ;  /* 0x000000ff1500720c */ /* 0x000fe40003f45270 */
[----:B------:R-:W-:Y:S02]  /*2c60*/  SHF.L.U32 R17, R20, 0x1, RZ ;  /* 0x0000000114117819 */ /* 0x000fe400000006ff */
[----:B----4-:R-:W-:-:S04]  /*2c70*/  LEA R16, R16, UR8, 0x4 ;  /* 0x0000000810107c11 */ /* 0x010fc8000f8e20ff */
[----:B------:R-:W-:-:S05]  /*2c80*/  LEA R17, R16, R17, 0x3 ;  /* 0x0000001110117211 */ /* 0x000fca00078e18ff */
[----:B-----5:R-:W-:Y:S02]  /*2c90*/  IMAD.WIDE.U32 R18, R17, 0x4, R18 ;  /* 0x0000000411127825 */ /* 0x020fe400078e0012 */
[----:B------:R-:W0:Y:S03]  /*2ca0*/  @!P2 LDC.64 R16, c[0x4][RZ] ;  /* 0x01000000ff10ab82 */ /* 0x000e260000000a00 */
[----:B------:R1:W-:Y:S04]  /*2cb0*/  STG.E desc[UR10][R18.64+0x10004], R15 ;  /* 0x0100040f12007986 */ /* 0x0003e8000c10190a */
[----:B------:R-:W-:Y:S04]  /*2cc0*/  STG.E desc[UR10][R18.64+0x4000], R42 ;  /* 0x0040002a12007986 */ /* 0x000fe8000c10190a */
[----:B------:R2:W-:Y:S01]  /*2cd0*/  STG.E desc[UR10][R18.64+0x10104], R11 ;  /* 0x0101040b12007986 */ /* 0x0005e2000c10190a */
[----:B-1----:R-:W-:-:S03]  /*2ce0*/  HFMA2 R15, -RZ, RZ, 0, 5.9604644775390625e-08 ;  /* 0x00000001ff0f7431 */ /* 0x002fc600000001ff */
[----:B------:R1:W-:Y:S04]  /*2cf0*/  STG.E desc[UR10][R18.64], R61 ;  /* 0x0000003d12007986 */ /* 0x0003e8000c10190a */
[----:B------:R1:W-:Y:S01]  /*2d00*/  STG.E desc[UR10][R18.64+0x4], R59 ;  /* 0x0000043b12007986 */ /* 0x0003e2000c10190a */
[----:B0-----:R-:W-:-:S03]  /*2d10*/  @!P2 IADD3 R50, P3, PT, R53, R16, RZ ;  /* 0x000000103532a210 */ /* 0x001fc60007f7e0ff */
[----:B------:R1:W-:Y:S01]  /*2d20*/  STG.E desc[UR10][R18.64+0x100], R57 ;  /* 0x0001003912007986 */ /* 0x0003e2000c10190a */
[----:B--2---:R-:W-:Y:S02]  /*2d30*/  @!P2 PRMT R11, R15, 0x7610, R11 ;  /* 0x000076100f0ba816 */ /* 0x004fe4000000000b */
[C---:B------:R-:W-:Y:S01]  /*2d40*/  @!P2 LEA.HI.X.SX32 R43, R53.reuse, R17, 0x1, P3 ;  /* 0x00000011352ba211 */ /* 0x040fe200018f0eff */
[----:B------:R-:W-:Y:S01]  /*2d50*/  @!P2 IMAD.MOV.U32 R42, RZ, RZ, R50 ;  /* 0x000000ffff2aa224 */ /* 0x000fe200078e0032 */
        /* <DEDUP_REMOVED lines=30> */
[----:B------:R-:W-:Y:S01]  /*2f40*/  IADD3 R2, PT, PT, R44, 0x1, RZ ;  /* 0x000000012c027810 */ /* 0x000fe20007ffe0ff */
[----:B------:R-:W1:Y:S03]  /*2f50*/  LDCU UR6, c[0x0][0x370] ;  /* 0x00006e00ff0677ac */ /* 0x000e660008000800 */
[----:B------:R-:W-:Y:S01]  /*2f60*/  LOP3.LUT R12, R2, 0x3, RZ, 0xc0, !PT ;  /* 0x00000003020c7812 */ /* 0x000fe200078ec0ff */
[----:B------:R-:W1:Y:S01]  /*2f70*/  LDCU UR8, c[0x0][0x374] ;  /* 0x00006e80ff0877ac */ /* 0x000e620008000800 */
[----:B------:R-:W2:Y:S01]  /*2f80*/  LDCU UR9, c[0x0][0x378] ;  /* 0x00006f00ff0977ac */ /* 0x000ea20008000800 */
[----:B------:R-:W4:Y:S01]  /*2f90*/  LDCU.64 UR12, c[0x4][0x8] ;  /* 0x01000100ff0c77ac */ /* 0x000f220008000a00 */
[----:B0-----:R-:W-:Y:S02]  /*2fa0*/  UIMAD UR5, UR5, UR7, URZ ;  /* 0x00000007050572a4 */ /* 0x001fe4000f8e02ff */
[----:B-1----:R-:W-:-:S04]  /*2fb0*/  UIMAD UR6, UR6, UR8, URZ ;  /* 0x00000008060672a4 */ /* 0x002fc8000f8e02ff */
[----:B------:R-:W-:Y:S01]  /*2fc0*/  IADD3 R0, PT, PT, R21, UR5, RZ ;  /* 0x0000000515007c10 */ /* 0x000fe2000fffe0ff */
[----:B--2---:R-:W-:-:S03]  /*2fd0*/  UIMAD UR6, UR6, UR9, URZ ;  /* 0x00000009060672a4 */ /* 0x004fc6000f8e02ff */
[----:B------:R-:W-:-:S03]  /*2fe0*/  IADD3 R10, PT, PT, R0, UR5, RZ ;  /* 0x00000005000a7c10 */ /* 0x000fc6000fffe0ff */
[----:B------:R-:W-:Y:S02]  /*2ff0*/  ISETP.GE.AND P2, PT, R21, UR6, PT ;  /* 0x0000000615007c0c */ /* 0x000fe4000bf46270 */
[----:B------:R-:W-:-:S11]  /*3000*/  VIADD R13, R10, UR5 ;  /* 0x000000050a0d7c36 */ /* 0x000fd60008000000 */
[----:B----4-:R-:W-:Y:S05]  /*3010*/  @P2 BRA `(.L_x_25) ;  /* 0x0000000000e02947 */ /* 0x010fea0003800000 */
[----:B------:R-:W-:Y:S01]  /*3020*/  BSSY B0, `(.L_x_26) ;  /* 0x000000e000007945 */ /* 0x000fe20003800000 */
[----:B------:R-:W-:-:S07]  /*3030*/  MOV R3, R21 ;  /* 0x0000001500037202 */ /* 0x000fce0000000f00 */
.L_x_29:
[----:B------:R-:W0:Y:S01]  /*3040*/  LDC.64 R14, c[0x4][RZ] ;  /* 0x01000000ff0e7b82 */ /* 0x000e220000000a00 */
[----:B------:R-:W-:Y:S01]  /*3050*/  BSSY B1, `(.L_x_27) ;  /* 0x0000009000017945 */ /* 0x000fe20003800000 */
[C---:B0-----:R-:W-:Y:S02]  /*3060*/  IADD3 R4, P2, PT, R3.reuse, R14, RZ ;  /* 0x0000000e03047210 */ /* 0x041fe40007f5e0ff */
[----:B------:R-:W-:Y:S02]  /*3070*/  IADD3 R3, PT, PT, R3, UR5, RZ ;  /* 0x0000000503037c10 */ /* 0x000fe4000fffe0ff */
[----:B------:R-:W-:Y:S02]  /*3080*/  IADD3.X R5, PT, PT, RZ, R15, RZ, P2, !PT ;  /* 0x0000000fff057210 */ /* 0x000fe400017fe4ff */
[----:B------:R-:W-:-:S13]  /*3090*/  ISETP.GE.AND P3, PT, R3, UR6, PT ;  /* 0x0000000603007c0c */ /* 0x000fda000bf66270 */
.L_x_28:
[----:B------:R-:W2:Y:S01]  /*30a0*/  LDG.E.U8.STRONG.SYS R2, desc[UR10][R4.64] ;  /* 0x0000000a04027981 */ /* 0x000ea2000c1f5100 */
[----:B------:R-:W-:Y:S05]  /*30b0*/  YIELD ;  /* 0x0000000000007946 */ /* 0x000fea0003800000 */
[----:B--2---:R-:W-:-:S13]  /*30c0*/  ISETP.NE.AND P2, PT, R2, 0x1, PT ;  /* 0x000000010200780c */ /* 0x004fda0003f45270 */
[----:B------:R-:W-:Y:S05]  /*30d0*/  @P2 BRA `(.L_x_28) ;  /* 0xfffffffc00f02947 */ /* 0x000fea000383ffff */
[----:B------:R-:W-:Y:S05]  /*30e0*/  BSYNC B1 ;  /* 0x0000000000017941 */ /* 0x000fea0003800000 */
.L_x_27:
[----:B------:R-:W-:Y:S05]  /*30f0*/  @!P3 BRA `(.L_x_29) ;  /* 0xfffffffc00d0b947 */ /* 0x000fea000383ffff */
[----:B------:R-:W-:Y:S05]  /*3100*/  BSYNC B0 ;  /* 0x0000000000007941 */ /* 0x000fea0003800000 */
.L_x_26:
        /* <DEDUP_REMOVED lines=13> */
[----:B------:R-:W-:Y:S02]  /*31e0*/  IADD3 R2, P3, PT, R2, UR5, RZ ;  /* 0x0000000502027c10 */ /* 0x000fe4000ff7e0ff */
[----:B------:R-:W-:Y:S02]  /*31f0*/  MOV R11, R10 ;  /* 0x0000000a000b7202 */ /* 0x000fe40000000f00 */
[----:B------:R-:W-:-:S05]  /*3200*/  IADD3.X R3, PT, PT, R3, UR7, RZ, P3, !PT ;  /* 0x0000000703037c10 */ /* 0x000fca0009ffe4ff */
[----:B------:R0:W-:Y:S01]  /*3210*/  STG.E.U8.STRONG.SYS desc[UR10][R2.64], RZ ;  /* 0x000000ff02007986 */ /* 0x0001e2000c11510a */
[----:B------:R-:W-:Y:S01]  /*3220*/  @P4 IADD3 R4, P3, PT, R2, UR5, RZ ;  /* 0x0000000502044c10 */ /* 0x000fe2000ff7e0ff */
[----:B------:R-:W-:-:S03]  /*3230*/  @P4 IMAD.MOV.U32 R11, RZ, RZ, R13 ;  /* 0x000000ffff0b4224 */ /* 0x000fc600078e000d */
[----:B------:R-:W-:-:S05]  /*3240*/  @P4 IADD3.X R5, PT, PT, R3, UR7, RZ, P3, !PT ;  /* 0x0000000703054c10 */ /* 0x000fca0009ffe4ff */
[----:B------:R0:W-:Y:S04]  /*3250*/  @P4 STG.E.U8.STRONG.SYS desc[UR10][R4.64], RZ ;  /* 0x000000ff04004986 */ /* 0x0001e8000c11510a */
.L_x_31:
[----:B------:R-:W-:Y:S05]  /*3260*/  BSYNC.RECONVERGENT B0 ;  /* 0x0000000000007941 */ /* 0x000fea0003800200 */
.L_x_30:
[----:B------:R-:W-:Y:S05]  /*3270*/  @!P2 BRA `(.L_x_25) ;  /* 0x000000000048a947 */ /* 0x000fea0003800000 */
.L_x_32:
[C---:B01----:R-:W-:Y:S02]  /*3280*/  IADD3 R5, PT, PT, R11.reuse, UR5, RZ ;  /* 0x000000050b057c10 */ /* 0x043fe4000fffe0ff */
[-C--:B------:R-:W-:Y:S02]  /*3290*/  IADD3 R2, P2, PT, R11, R14.reuse, RZ ;  /* 0x0000000e0b027210 */ /* 0x080fe40007f5e0ff */
[C---:B------:R-:W-:Y:S02]  /*32a0*/  IADD3 R7, PT, PT, R5.reuse, UR5, RZ ;  /* 0x0000000505077c10 */ /* 0x040fe4000fffe0ff */
[-C--:B------:R-:W-:Y:S02]  /*32b0*/  IADD3 R4, P3, PT, R5, R14.reuse, RZ ;  /* 0x0000000e05047210 */ /* 0x080fe40007f7e0ff */
[----:B------:R-:W-:Y:S01]  /*32c0*/  IADD3.X R3, PT, PT, RZ, R15, RZ, P2, !PT ;  /* 0x0000000fff037210 */ /* 0x000fe200017fe4ff */
[C---:B------:R-:W-:Y:S01]  /*32d0*/  VIADD R11, R7.reuse, UR5 ;  /* 0x00000005070b7c36 */ /* 0x040fe20008000000 */
[----:B------:R-:W-:-:S02]  /*32e0*/  IADD3 R6, P2, PT, R7, R14, RZ ;  /* 0x0000000e07067210 */ /* 0x000fc40007f5e0ff */
[-C--:B------:R-:W-:Y:S01]  /*32f0*/  IADD3.X R5, PT, PT, RZ, R15.reuse, RZ, P3, !PT ;  /* 0x0000000fff057210 */ /* 0x080fe20001ffe4ff */
[----:B------:R1:W-:Y:S01]  /*3300*/  STG.E.U8.STRONG.SYS desc[UR10][R2.64], RZ ;  /* 0x000000ff02007986 */ /* 0x0003e2000c11510a */
[C---:B------:R-:W-:Y:S01]  /*3310*/  IADD3 R8, P3, PT, R11.reuse, R14, RZ ;  /* 0x0000000e0b087210 */ /* 0x040fe20007f7e0ff */
[----:B------:R-:W-:Y:S01]  /*3320*/  VIADD R11, R11, UR5 ;  /* 0x000000050b0b7c36 */ /* 0x000fe20008000000 */
[-C--:B------:R-:W-:Y:S01]  /*3330*/  IADD3.X R7, PT, PT, RZ, R15.reuse, RZ, P2, !PT ;  /* 0x0000000fff077210 */ /* 0x080fe200017fe4ff */
[----:B------:R1:W-:Y:S01]  /*3340*/  STG.E.U8.STRONG.SYS desc[UR10][R4.64], RZ ;  /* 0x000000ff04007986 */ /* 0x0003e2000c11510a */
[----:B------:R-:W-:Y:S02]  /*3350*/  IADD3.X R9, PT, PT, RZ, R15, RZ, P3, !PT ;  /* 0x0000000fff097210 */ /* 0x000fe40001ffe4ff */
[----:B------:R-:W-:Y:S01]  /*3360*/  ISETP.GE.AND P2, PT, R11, UR6, PT ;  /* 0x000000060b007c0c */ /* 0x000fe2000bf46270 */
[----:B------:R1:W-:Y:S04]  /*3370*/  STG.E.U8.STRONG.SYS desc[UR10][R6.64], RZ ;  /* 0x000000ff06007986 */ /* 0x0003e8000c11510a */
[----:B------:R1:W-:Y:S08]  /*3380*/  STG.E.U8.STRONG.SYS desc[UR10][R8.64], RZ ;  /* 0x000000ff08007986 */ /* 0x0003f0000c11510a */
[----:B------:R-:W-:Y:S05]  /*3390*/  @!P2 BRA `(.L_x_32) ;  /* 0xfffffffc00b8a947 */ /* 0x000fea000383ffff */
.L_x_25:
        /* <DEDUP_REMOVED lines=11> */
[----:B-1----:R-:W-:Y:S02]  /*3450*/  HFMA2 R6, -RZ, RZ, 0, 5.9604644775390625e-08 ;  /* 0x00000001ff067431 */ /* 0x002fe400000001ff */
[----:B------:R-:W-:Y:S01]  /*3460*/  IMAD.MOV.U32 R11, RZ, RZ, R0 ;  /* 0x000000ffff0b7224 */ /* 0x000fe200078e0000 */
[----:B0-----:R-:W-:-:S04]  /*3470*/  IADD3 R2, P3, PT, R21, UR8, RZ ;  /* 0x0000000815027c10 */ /* 0x001fc8000ff7e0ff */
[----:B------:R-:W-:Y:S02]  /*3480*/  IADD3.X R3, PT, PT, RZ, UR9, RZ, P3, !PT ;  /* 0x00000009ff037c10 */ /* 0x000fe40009ffe4ff */
[----:B------:R-:W-:-:S03]  /*3490*/  ISETP.NE.AND P3, PT, R12, 0x1, PT ;  /* 0x000000010c00780c */ /* 0x000fc60003f65270 */
[----:B------:R2:W-:Y:S10]  /*34a0*/  STG.E.U8.STRONG.SYS desc[UR10][R2.64], R6 ;  /* 0x0000000602007986 */ /* 0x0005f4000c11510a */
[----:B------:R-:W-:Y:S05]  /*34b0*/  @!P3 BRA `(.L_x_35) ;  /* 0x000000000028b947 */ /* 0x000fea0003800000 */
[----:B------:R-:W-:Y:S01]  /*34c0*/  ISETP.NE.AND P4, PT, R12, 0x2, PT ;  /* 0x000000020c00780c */ /* 0x000fe20003f85270 */
[----:B------:R-:W-:Y:S02]  /*34d0*/  USHF.R.S32.HI UR7, URZ, 0x1f, UR5 ;  /* 0x0000001fff077899 */ /* 0x000fe40008011405 */
[----:B--2---:R-:W-:Y:S02]  /*34e0*/  IADD3 R2, P3, PT, R2, UR5, RZ ;  /* 0x0000000502027c10 */ /* 0x004fe4000ff7e0ff */
[----:B------:R-:W-:Y:S02]  /*34f0*/  MOV R11, R10 ;  /* 0x0000000a000b7202 */ /* 0x000fe40000000f00 */
[----:B------:R-:W-:-:S05]  /*3500*/  IADD3.X R3, PT, PT, R3, UR7, RZ, P3, !PT ;  /* 0x0000000703037c10 */ /* 0x000fca0009ffe4ff */
[----:B------:R4:W-:Y:S01]  /*3510*/  STG.E.U8.STRONG.SYS desc[UR10][R2.64], R6 ;  /* 0x0000000602007986 */ /* 0x0009e2000c11510a */
[----:B------:R-:W-:Y:S02]  /*3520*/  @P4 IADD3 R4, P3, PT, R2, UR5, RZ ;  /* 0x0000000502044c10 */ /* 0x000fe4000ff7e0ff */
[----:B------:R-:W-:Y:S02]  /*3530*/  @P4 MOV R11, R13 ;  /* 0x0000000d000b4202 */ /* 0x000fe40000000f00 */
[----:B------:R-:W-:-:S05]  /*3540*/  @P4 IADD3.X R5, PT, PT, R3, UR7, RZ, P3, !PT ;  /* 0x0000000703054c10 */ /* 0x000fca0009ffe4ff */
[----:B------:R4:W-:Y:S04]  /*3550*/  @P4 STG.E.U8.STRONG.SYS desc[UR10][R4.64], R6 ;  /* 0x0000000604004986 */ /* 0x0009e8000c11510a */
.L_x_35:
[----:B------:R-:W-:Y:S05]  /*3560*/  BSYNC.RECONVERGENT B1 ;  /* 0x0000000000017941 */ /* 0x000fea0003800200 */
.L_x_34:
[----:B------:R-:W-:Y:S05]  /*3570*/  @!P2 BRA `(.L_x_33) ;  /* 0x00000000004ca947 */ /* 0x000fea0003800000 */
.L_x_36:
[C---:B01--4-:R-:W-:Y:S02]  /*3580*/  IADD3 R4, PT, PT, R11.reuse, UR5, RZ ;  /* 0x000000050b047c10 */ /* 0x053fe4000fffe0ff */
[----:B--2---:R-:W-:Y:S02]  /*3590*/  IADD3 R2, P2, PT, R11, UR12, RZ ;  /* 0x0000000c0b027c10 */ /* 0x004fe4000ff5e0ff */
[----:B------:R-:W-:Y:S01]  /*35a0*/  MOV R0, 0x1 ;  /* 0x0000000100007802 */ /* 0x000fe20000000f00 */
[C---:B------:R-:W-:Y:S01]  /*35b0*/  VIADD R6, R4.reuse, UR5 ;  /* 0x0000000504067c36 */ /* 0x040fe20008000000 */
[----:B------:R-:W-:Y:S02]  /*35c0*/  IADD3 R4, P3, PT, R4, UR12, RZ ;  /* 0x0000000c04047c10 */ /* 0x000fe4000ff7e0ff */
[----:B------:R-:W-:Y:S02]  /*35d0*/  IADD3.X R3, PT, PT, RZ, UR13, RZ, P2, !PT ;  /* 0x0000000dff037c10 */ /* 0x000fe400097fe4ff */
[C---:B------:R-:W-:Y:S01]  /*35e0*/  IADD3 R11, PT, PT, R6.reuse, UR5, RZ ;  /* 0x00000005060b7c10 */ /* 0x040fe2000fffe0ff */
[----:B------:R-:W-:Y:S01]  /*35f0*/  IMAD.X R5, RZ, RZ, UR13, P3 ;  /* 0x0000000dff057e24 */ /* 0x000fe200098e06ff */
[----:B------:R-:W-:Y:S01]  /*3600*/  IADD3 R6, P2, PT, R6, UR12, RZ ;  /* 0x0000000c06067c10 */ /* 0x000fe2000ff5e0ff */
[----:B------:R0:W-:Y:S01]  /*3610*/  STG.E.U8.STRONG.SYS desc[UR10][R2.64], R0 ;  /* 0x0000000002007986 */ /* 0x0001e2000c11510a */
[----:B------:R-:W-:-:S02]  /*3620*/  IADD3 R8, P3, PT, R11, UR12, RZ ;  /* 0x0000000c0b087c10 */ /* 0x000fc4000ff7e0ff */
[----:B------:R-:W-:Y:S01]  /*3630*/  IADD3.X R7, PT, PT, RZ, UR13, RZ, P2, !PT ;  /* 0x0000000dff077c10 */ /* 0x000fe200097fe4ff */
[----:B------:R0:W-:Y:S01]  /*3640*/  STG.E.U8.STRONG.SYS desc[UR10][R4.64], R0 ;  /* 0x0000000004007986 */ /* 0x0001e2000c11510a */
[----:B------:R-:W-:Y:S02]  /*3650*/  IADD3.X R9, PT, PT, RZ, UR13, RZ, P3, !PT ;  /* 0x0000000dff097c10 */ /* 0x000fe40009ffe4ff */
[----:B------:R-:W-:Y:S01]  /*3660*/  IADD3 R11, PT, PT, R11, UR5, RZ ;  /* 0x000000050b0b7c10 */ /* 0x000fe2000fffe0ff */
[----:B------:R0:W-:Y:S03]  /*3670*/  STG.E.U8.STRONG.SYS desc[UR10][R6.64], R0 ;  /* 0x0000000006007986 */ /* 0x0001e6000c11510a */
[----:B------:R-:W-:Y:S01]  /*3680*/  ISETP.GE.AND P2, PT, R11, UR6, PT ;  /* 0x000000060b007c0c */ /* 0x000fe2000bf46270 */
[----:B------:R0:W-:-:S12]  /*3690*/  STG.E.U8.STRONG.SYS desc[UR10][R8.64], R0 ;  /* 0x0000000008007986 */ /* 0x0001d8000c11510a */
[----:B0-----:R-:W-:Y:S05]  /*36a0*/  @!P2 BRA `(.L_x_36) ;  /* 0xfffffffc00b4a947 */ /* 0x001fea000383ffff */
.L_x_33:
[----:B------:R-:W-:Y:S05]  /*36b0*/  BSYNC.RECONVERGENT B0 ;  /* 0x0000000000007941 */ /* 0x000fea0003800200 */
.L_x_24:
[----:B------:R-:W-:-:S13]  /*36c0*/  ISETP.NE.AND P2, PT, R21, RZ, PT ;  /* 0x000000ff1500720c */ /* 0x000fda0003f45270 */
[----:B------:R-:W-:Y:S05]  /*36d0*/  @P2 BRA `(.L_x_37) ;  /* 0x0000000000202947 */ /* 0x000fea0003800000 */
[----:B012-4-:R-:W3:Y:S02]  /*36e0*/  LDC.64 R2, c[0x4][0x8] ;  /* 0x01000200ff027b82 */ /* 0x017ee40000000a00 */
[----:B---3--:R-:W-:-:S04]  /*36f0*/  IADD3 R72, P2, PT, R53, R2, RZ ;  /* 0x0000000235487210 */ /* 0x008fc80007f5e0ff */
[----:B------:R-:W-:-:S09]  /*3700*/  LEA.HI.X.SX32 R73, R53, R3, 0x1, P2 ;  /* 0x0000000335497211 */ /* 0x000fd200010f0eff */
.L_x_38:
[----:B------:R-:W2:Y:S01]  /*3710*/  LDG.E.U8.STRONG.SYS R0, desc[UR10][R72.64] ;  /* 0x0000000a48007981 */ /* 0x000ea2000c1f5100 */
[----:B------:R-:W-:Y:S05]  /*3720*/  YIELD ;  /* 0x0000000000007946 */ /* 0x000fea0003800000 */
[----:B--2---:R-:W-:-:S13]  /*3730*/  ISETP.NE.AND P2, PT, R0, 0x1, PT ;  /* 0x000000010000780c */ /* 0x004fda0003f45270 */
[----:B------:R-:W-:Y:S05]  /*3740*/  @P2 BRA `(.L_x_38) ;  /* 0xfffffffc00f02947 */ /* 0x000fea000383ffff */
[----:B------:R0:W-:Y:S02]  /*3750*/  STG.E.U8.STRONG.SYS desc[UR10][R72.64], RZ ;  /* 0x000000ff48007986 */ /* 0x0001e4000c11510a */
.L_x_37:
[----:B------:R-:W-:Y:S05]  /*3760*/  WARPSYNC.ALL ;  /* 0x0000000000007948 */ /* 0x000fea0003800000 */
[----:B------:R-:W-:Y:S06]  /*3770*/  BAR.SYNC.DEFER_BLOCKING 0x0 ;  /* 0x0000000000007b1d */ /* 0x000fec0000010000 */
[----:B------:R-:W-:Y:S06]  /*3780*/  MEMBAR.SC.GPU ;  /* 0x0000000000007992 */ /* 0x000fec0000002000 */
[----:B------:R-:W-:-:S00]  /*3790*/  ERRBAR ;  /* 0x00000000000079ab */ /* 0x000fc00000000000 */
[----:B------:R-:W-:Y:S06]  /*37a0*/  CGAERRBAR ;  /* 0x00000000000075ab */ /* 0x000fec0000000000 */
[----:B------:R-:W-:Y:S01]  /*37b0*/  CCTL.IVALL ;  /* 0x00000000ff00798f */ /* 0x000fe20002000000 */
[----:B------:R-:W-:Y:S05]  /*37c0*/  BRA.U UP0, `(.L_x_39) ;  /* 0xffffffcd00c87547 */ /* 0x000fea000b83ffff */
[----:B------:R-:W-:Y:S05]  /*37d0*/  EXIT ;  /* 0x000000000000794d */ /* 0x000fea0003800000 */
.L_x_40:
[----:B------:R-:W-:-:S00]  /*37e0*/  BRA `(.L_x_40) ;  /* 0xfffffffc00fc7947 */ /* 0x000fc0000383ffff */
[----:B------:R-:W-:-:S00]  /*37f0*/  NOP ;  /* 0x0000000000007918 */ /* 0x000fc00000000000 */
        /* <DEDUP_REMOVED lines=8> */
.L_x_131:


//--------------------- .text._Z17conv_fused_kernelPfS_S_ --------------------------
	.section	.text._Z17conv_fused_kernelPfS_S_,"ax",@progbits
	.align	128
        .global         _Z17conv_fused_kernelPfS_S_
        .type           _Z17conv_fused_kernelPfS_S_,@function
        .size           _Z17conv_fused_kernelPfS_S_,(.L_x_132 - _Z17conv_fused_kernelPfS_S_)
        .other          _Z17conv_fused_kernelPfS_S_,@"STO_CUDA_ENTRY STV_DEFAULT"
_Z17conv_fused_kernelPfS_S_:
.text._Z17conv_fused_kernelPfS_S_:
[----:B------:R-:W-:Y:S01]  /*0000*/  LDC R1, c[0x0][0x37c] ;  /* 0x0000df00ff017b82 */ /* 0x000fe20000000800 */
[----:B------:R-:W0:Y:S07]  /*0010*/  S2R R6, SR_TID.Y ;  /* 0x0000000000067919 */ /* 0x000e2e0000002200 */
[----:B------:R-:W1:Y:S01]  /*0020*/  S2UR UR5, SR_CgaCtaId ;  /* 0x00000000000579c3 */ /* 0x000e620000008800 */
[----:B------:R-:W-:Y:S01]  /*0030*/  UMOV UR4, 0x400 ;  /* 0x0000040000047882 */ /* 0x000fe20000000000 */
[----:B------:R-:W-:Y:S01]  /*0040*/  CS2R R64, SRZ ;  /* 0x0000000000407805 */ /* 0x000fe2000001ff00 */
[----:B------:R-:W0:Y:S01]  /*0050*/  S2R R7, SR_TID.X ;  /* 0x0000000000077919 */ /* 0x000e220000002100 */
[----:B------:R-:W-:Y:S01]  /*0060*/  UIADD3 UR4, UPT, UPT, UR4, 0x190, URZ ;  /* 0x0000019004047890 */ /* 0x000fe2000fffe0ff */
[----:B------:R-:W-:-:S02]  /*0070*/  CS2R R62, SRZ ;  /* 0x00000000003e7805 */ /* 0x000fc4000001ff00 */
[----:B------:R-:W-:Y:S01]  /*0080*/  CS2R R10, SRZ ;  /* 0x00000000000a7805 */ /* 0x000fe2000001ff00 */
[----:B------:R-:W2:Y:S01]  /*0090*/  S2R R5, SR_TID.Z ;  /* 0x0000000000057919 */ /* 0x000ea20000002300 */
        /* <DEDUP_REMOVED lines=8> */
[----:B------:R-:W-:Y:S01]  /*0120*/  CS2R R24, SRZ ;  /* 0x0000000000187805 */ /* 0x000fe2000001ff00 */
[----:B------:R-:W3:Y:S01]  /*0130*/  LDCU.64 UR12, c[0x0][0x358] ;  /* 0x00006b00ff0c77ac */ /* 0x000ee20008000a00 */
[----:B-1----:R-:W-:Y:S01]  /*0140*/  ULEA UR4, UR5, UR4, 0x18 ;  /* 0x0000000405047291 */ /* 0x002fe2000f8ec0ff */
[----:B0-----:R-:W-:Y:S01]  /*0150*/  LEA R0, R6, R7, 0x2 ;  /* 0x0000000706007211 */ /* 0x001fe200078e10ff */
[----:B------:R-:W-:-:S02]  /*0160*/  IMAD.SHL.U32 R57, R7, 0x2, RZ ;  /* 0x0000000207397824 */ /* 0x000fc400078e00ff */
[C---:B--2---:R-:W-:Y:S02]  /*0170*/  IMAD R8, R5.reuse, 0x4, R6 ;  /* 0x0000000405087824 */ /* 0x044fe400078e0206 */
[----:B------:R-:W-:Y:S01]  /*0180*/  IMAD R0, R5, 0xd, R0 ;  /* 0x0000000d05007824 */ /* 0x000fe200078e0200 */
[C---:B------:R-:W-:Y:S01]  /*0190*/  IADD3 R3, PT, PT, R57.reuse, 0x1, RZ ;  /* 0x0000000139037810 */ /* 0x040fe20007ffe0ff */
[----:B------:R-:W-:Y:S01]  /*01a0*/  IMAD R55, R8, 0x6, R57 ;  /* 0x0000000608377824 */ /* 0x000fe200078e0239 */
[----:B------:R-:W-:Y:S02]  /*01b0*/  LOP3.LUT R4, R57, 0xffff, RZ, 0xc0, !PT ;  /* 0x0000ffff39047812 */ /* 0x000fe400078ec0ff */
[----:B------:R-:W-:Y:S02]  /*01c0*/  PRMT R2, R0, 0x9910, RZ ;  /* 0x0000991000027816 */ /* 0x000fe400000000ff */
[----:B------:R-:W-:Y:S01]  /*01d0*/  LOP3.LUT R3, R3, 0xffff, RZ, 0xc0, !PT ;  /* 0x0000ffff03037812 */ /* 0x000fe200078ec0ff */
[----:B------:R-:W-:Y:S01]  /*01e0*/  IMAD R4, R4, 0x5556, RZ ;  /* 0x0000555604047824 */ /* 0x000fe200078e02ff */
[C---:B------:R-:W-:Y:S01]  /*01f0*/  ISETP.GT.U32.AND P0, PT, R55.reuse, 0xbf, PT ;  /* 0x000000bf3700780c */ /* 0x040fe20003f04070 */
[----:B------:R-:W-:Y:S01]  /*0200*/  IMAD R2, R2, 0xcd, RZ ;  /* 0x000000cd02027824 */ /* 0x000fe200078e02ff */
[----:B------:R-:W-:Y:S01]  /*0210*/  ISETP.GT.U32.AND P1, PT, R55, 0xbe, PT ;  /* 0x000000be3700780c */ /* 0x000fe20003f24070 */
[----:B------:R-:W-:Y:S01]  /*0220*/  IMAD R54, R3, 0x5556, RZ ;  /* 0x0000555603367824 */ /* 0x000fe200078e02ff */
[----:B------:R-:W-:-:S02]  /*0230*/  SHF.L.U32 R3, R8, 0x1, RZ ;  /* 0x0000000108037819 */ /* 0x000fc400000006ff */
[----:B------:R-:W-:Y:S02]  /*0240*/  CS2R R8, SRZ ;  /* 0x0000000000087805 */ /* 0x000fe4000001ff00 */
[----:B------:R-:W-:Y:S02]  /*0250*/  LOP3.LUT R2, R2, 0xffff, RZ, 0xc0, !PT ;  /* 0x0000ffff02027812 */ /* 0x000fe400078ec0ff */
[----:B------:R-:W-:Y:S01]  /*0260*/  SHF.R.U32.HI R56, RZ, 0x10, R4 ;  /* 0x00000010ff387819 */ /* 0x000fe20000011604 */
[----:B------:R-:W-:Y:S01]  /*0270*/  IMAD R4, R6, 0x6, R57 ;  /* 0x0000000606047824 */ /* 0x000fe200078e0239 */
[----:B------:R-:W-:Y:S02]  /*0280*/  SHF.R.U32.HI R61, RZ, 0xb, R2 ;  /* 0x0000000bff3d7819 */ /* 0x000fe40000011602 */
[----:B------:R-:W-:Y:S01]  /*0290*/  SHF.R.U32.HI R54, RZ, 0x10, R54 ;  /* 0x00000010ff367819 */ /* 0x000fe20000011636 */
[----:B------:R-:W-:Y:S01]  /*02a0*/  IMAD.IADD R5, R3, 0x1, R56 ;  /* 0x0000000103057824 */ /* 0x000fe200078e0238 */
[----:B------:R-:W-:Y:S01]  /*02b0*/  PRMT R2, R61, 0x9910, RZ ;  /* 0x000099103d027816 */ /* 0x000fe200000000ff */
[----:B------:R-:W-:Y:S01]  /*02c0*/  IMAD R56, R56, 0x240, RZ ;  /* 0x0000024038387824 */ /* 0x000fe200078e02ff */
[----:B------:R-:W-:-:S02]  /*02d0*/  IADD3 R3, PT, PT, R3, R54, RZ ;  /* 0x0000003603037210 */ /* 0x000fc40007ffe0ff */
[----:B------:R-:W-:Y:S01]  /*02e0*/  ISETP.GT.U32.OR P0, PT, R5, 0x3f, P0 ;  /* 0x0000003f0500780c */ /* 0x000fe20000704470 */
[----:B------:R-:W-:Y:S01]  /*02f0*/  IMAD R2, R2, 0xa, RZ ;  /* 0x0000000a02027824 */ /* 0x000fe200078e02ff */
[----:B------:R-:W-:Y:S02]  /*0300*/  ISETP.GT.U32.OR P1, PT, R3, 0x3f, P1 ;  /* 0x0000003f0300780c */ /* 0x000fe40000f24470 */
[C---:B------:R-:W-:Y:S01]  /*0310*/  ISETP.GT.U32.OR P0, PT, R4.reuse, 0x17, P0 ;  /* 0x000000170400780c */ /* 0x040fe20000704470 */
[----:B------:R-:W-:Y:S01]  /*0320*/  IMAD.MOV R2, RZ, RZ, -R2 ;  /* 0x000000ffff027224 */ /* 0x000fe200078e0a02 */
[----:B------:R-:W-:Y:S02]  /*0330*/  ISETP.GT.U32.OR P1, PT, R4, 0x16, P1 ;  /* 0x000000160400780c */ /* 0x000fe40000f24470 */
[----:B------:R-:W-:Y:S02]  /*0340*/  CS2R R4, SRZ ;  /* 0x0000000000047805 */ /* 0x000fe4000001ff00 */
[----:B------:R-:W-:-:S02]  /*0350*/  ISETP.GT.U32.OR P0, PT, R7, 0x2, P0 ;  /* 0x000000020700780c */ /* 0x000fc40000704470 */
[----:B------:R-:W-:Y:S02]  /*0360*/  PRMT R59, R2, 0x7710, RZ ;  /* 0x00007710023b7816 */ /* 0x000fe400000000ff */
[----:B------:R-:W-:Y:S02]  /*0370*/  CS2R R2, SRZ ;  /* 0x0000000000027805 */ /* 0x000fe4000001ff00 */
[----:B------:R-:W-:Y:S02]  /*0380*/  ISETP.GT.U32.OR P1, PT, R7, 0x2, P1 ;  /* 0x000000020700780c */ /* 0x000fe40000f24470 */
[----:B------:R-:W-:Y:S02]  /*0390*/  CS2R R6, SRZ ;  /* 0x0000000000067805 */ /* 0x000fe4000001ff00 */
[----:B------:R-:W-:Y:S01]  /*03a0*/  IADD3 R59, PT, PT, R0, R59, RZ ;  /* 0x0000003b003b7210 */ /* 0x000fe20007ffe0ff */
[----:B------:R-:W-:Y:S01]  /*03b0*/  IMAD.MOV.U32 R0, RZ, RZ, RZ ;  /* 0x000000ffff007224 */ /* 0x000fe200078e00ff */
[----:B------:R-:W-:-:S02]  /*03c0*/  LEA R55, R55, UR4, 0x2 ;  /* 0x0000000437377c11 */ /* 0x000fc4000f8e10ff */
[----:B------:R-:W-:Y:S02]  /*03d0*/  LOP3.LUT R60, R61, 0xffff, RZ, 0xc0, !PT ;  /* 0x0000ffff3d3c7812 */ /* 0x000fe400078ec0ff */
[----:B---3--:R-:W-:-:S07]  /*03e0*/  LOP3.LUT R58, R59, 0xff, RZ, 0xc0, !PT ;  /* 0x000000ff3b3a7812 */ /* 0x008fce00078ec0ff */
.L_x_44:
[----:B------:R-:W0:Y:S01]  /*03f0*/  S2R R14, SR_TID.Y ;  /* 0x00000000000e7919 */ /* 0x000e220000002200 */
[----:B------:R-:W-:Y:S01]  /*0400*/  MOV R41, 0x400 ;  /* 0x0000040000297802 */ /* 0x000fe20000000f00 */
[----:B------:R-:W-:Y:S01]  /*0410*/  BSSY.RECONVERGENT B0, `(.L_x_41) ;  /* 0x000002a000007945 */ /* 0x000fe20003800200 */
[----:B------:R-:W0:Y:S03]  /*0420*/  S2R R15, SR_TID.X ;  /* 0x00000000000f7919 */ /* 0x000e260000002100 */
[----:B------:R-:W-:Y:S01]  /*0430*/  VIADD R43, R41, 0x190 ;  /* 0x00000190292b7836 */ /* 0x000fe20000000000 */
[----:B------:R-:W1:Y:S01]  /*0440*/  S2R R40, SR_TID.Z ;  /* 0x0000000000287919 */ /* 0x000e620000002300 */
[----:B------:R-:W2:Y:S01]  /*0450*/  S2R R42, SR_CgaCtaId ;  /* 0x00000000002a7919 */ /* 0x000ea20000008800 */
[C---:B0-----:R-:W-:Y:S01]  /*0460*/  LEA R17, R14.reuse, R15, 0x2 ;  /* 0x0000000f0e117211 */ /* 0x041fe200078e10ff */
[----:B------:R-:W-:-:S03]  /*0470*/  IMAD R45, R14, 0x3, R15 ;  /* 0x000000030e2d7824 */ /* 0x000fc600078e020f */
[----:B------:R-:W-:Y:S01]  /*0480*/  ISETP.GT.U32.AND P2, PT, R17, 0xc, PT ;  /* 0x0000000c1100780c */ /* 0x000fe20003f44070 */
[C---:B-1----:R-:W-:Y:S01]  /*0490*/  IMAD R18, R40.reuse, 0xd, R17 ;  /* 0x0000000d28127824 */ /* 0x042fe200078e0211 */
[----:B------:R-:W-:Y:S01]  /*04a0*/  LEA R17, R40, R14, 0x2 ;  /* 0x0000000e28117211 */ /* 0x000fe200078e10ff */
[----:B------:R-:W-:Y:S01]  /*04b0*/  IMAD R45, R14, 0x7, R45 ;  /* 0x000000070e2d7824 */ /* 0x000fe200078e022d */
[----:B--2---:R-:W-:Y:S02]  /*04c0*/  LEA R43, R42, R43, 0x18 ;  /* 0x0000002b2a2b7211 */ /* 0x004fe400078ec0ff */
[----:B------:R-:W-:Y:S01]  /*04d0*/  ISETP.GT.U32.OR P2, PT, R18, 0x63, P2 ;  /* 0x000000631200780c */ /* 0x000fe20001744470 */
[----:B------:R-:W-:-:S12]  /*04e0*/  IMAD R44, R17, 0x80, R0 ;  /* 0x00000080112c7824 */ /* 0x000fd800078e0200 */
[----:B------:R-:W-:Y:S05]  /*04f0*/  @P2 BRA `(.L_x_42) ;  /* 0x00000000006c2947 */ /* 0x000fea0003800000 */
[----:B------:R-:W0:Y:S01]  /*0500*/  S2R R19, SR_CTAID.X ;  /* 0x0000000000137919 */ /* 0x000e220000002500 */
[----:B------:R-:W1:Y:S01]  /*0510*/  S2R R20, SR_CTAID.Y ;  /* 0x0000000000147919 */ /* 0x000e620000002600 */
[----:B0-----:R-:W-:Y:S01]  /*0520*/  IMAD.SHL.U32 R19, R19, 0x8, RZ ;  /* 0x0000000813137824 */ /* 0x001fe200078e00ff */
[----:B-1----:R-:W-:-:S03]  /*0530*/  SHF.L.U32 R16, R20, 0x3, RZ ;  /* 0x0000000314107819 */ /* 0x002fc600000006ff */
[----:B------:R-:W-:Y:S01]  /*0540*/  IMAD.IADD R17, R58, 0x1, R19 ;  /* 0x000000013a117824 */ /* 0x000fe200078e0213 */
[----:B------:R-:W-:Y:S02]  /*0550*/  LOP3.LUT P3, RZ, R19, 0xff, R59, 0xf8, !PT ;  /* 0x000000ff13ff7812 */ /* 0x000fe4000786f83b */
[----:B------:R-:W-:Y:S02]  /*0560*/  LOP3.LUT P2, RZ, R16, 0xffff, R61, 0xf8, !PT ;  /* 0x0000ffff10ff7812 */ /* 0x000fe4000784f83d */
[----:B------:R-:W-:Y:S02]  /*0570*/  IADD3 R16, PT, PT, R60, R16, RZ ;  /* 0x000000103c107210 */ /* 0x000fe40007ffe0ff */
[----:B------:R-:W-:-:S04]  /*0580*/  PLOP3.LUT P2, PT, P2, P3, PT, 0x2f, 0xf2 ;  /* 0x0000000000f2781c */ /* 0x000fc80001746577 */
[----:B------:R-:W-:-:S04]  /*0590*/  ISETP.GT.U32.OR P2, PT, R16, 0x40, P2 ;  /* 0x000000401000780c */ /* 0x000fc80001744470 */
[----:B------:R-:W-:-:S13]  /*05a0*/  ISETP.GT.U32.OR P2, PT, R17, 0x40, P2 ;  /* 0x000000401100780c */ /* 0x000fda0001744470 */
[----:B------:R-:W0:Y:S01]  /*05b0*/  @!P2 LDC.64 R16, c[0x0][0x380] ;  /* 0x0000e000ff10ab82 */ /* 0x000e220000000a00 */
[----:B------:R-:W-:Y:S01]  /*05c0*/  @!P2 LEA R20, R20, R19, 0x9 ;  /* 0x000000131414a211 */ /* 0x000fe200078e48ff */
[----:B------:R-:W-:-:S05]  /*05d0*/  @!P2 IMAD.SHL.U32 R19, R60, 0x40, RZ ;  /* 0x000000403c13a824 */ /* 0x000fca00078e00ff */
[----:B------:R-:W-:-:S04]  /*05e0*/  @!P2 IADD3 R19, P3, P4, R19, R20, R58 ;  /* 0x000000141313a210 */ /* 0x000fc80007c7e03a */
[----:B------:R-:W-:Y:S02]  /*05f0*/  @!P2 LEA R19, P5, R0, R19, 0xc ;  /* 0x000000130013a211 */ /* 0x000fe400078a60ff */
[----:B------:R-:W-:-:S04]  /*0600*/  @!P2 IADD3.X R20, PT, PT, RZ, RZ, RZ, P3, P4 ;  /* 0x000000ffff14a210 */ /* 0x000fc80001fe84ff */
[----:B------:R-:W-:Y:S02]  /*0610*/  @!P2 IADD3.X R20, PT, PT, RZ, R20, RZ, P5, !PT ;  /* 0x00000014ff14a210 */ /* 0x000fe40002ffe4ff */
[----:B0-----:R-:W-:-:S04]  /*0620*/  @!P2 LEA R16, P3, R19, R16, 0x2 ;  /* 0x000000101310a211 */ /* 0x001fc800078610ff */
        /* <DEDUP_REMOVED lines=8> */
.L_x_42:
[----:B------:R-:W-:Y:S05]  /*06b0*/  BSYNC.RECONVERGENT B0 ;  /* 0x0000000000007941 */ /* 0x000fea0003800200 */
.L_x_41:
[----:B------:R-:W-:Y:S01]  /*06c0*/  LEA R42, R42, R41, 0x18 ;  /* 0x000000292a2a7211 */ /* 0x000fe200078ec0ff */
[----:B------:R-:W-:Y:S01]  /*06d0*/  IMAD R43, R40, 0x60, R43 ;  /* 0x00000060282b7824 */ /* 0x000fe200078e022b */
[----:B------:R-:W-:Y:S01]  /*06e0*/  SHF.L.U32 R45, R45, 0x1, RZ ;  /* 0x000000012d2d7819 */ /* 0x000fe200000006ff */
[----:B------:R-:W-:Y:S01]  /*06f0*/  IMAD R44, R44, 0x9, RZ ;  /* 0x000000092c2c7824 */ /* 0x000fe200078e02ff */
[----:B------:R-:W-:-:S06]  /*0700*/  UMOV UR4, URZ ;  /* 0x000000ff00047c82 */ /* 0x000fcc0008000000 */
.L_x_43:
[----:B0-----:R-:W0:Y:S01]  /*0710*/  @!P0 LDC.64 R18, c[0x0][0x388] ;  /* 0x0000e200ff128b82 */ /* 0x001e220000000a00 */
[----:B------:R-:W-:-:S07]  /*0720*/  @!P1 IMAD.MOV.U32 R22, RZ, RZ, 0x6 ;  /* 0x00000006ff169424 */ /* 0x000fce00078e00ff */
[----:B------:R-:W-:Y:S01]  /*0730*/  BAR.SYNC.DEFER_BLOCKING 0x0 ;  /* 0x0000000000007b1d */ /* 0x000fe20000010000 */
[----:B------:R-:W-:Y:S02]  /*0740*/  @!P0 ISETP.GE.U32.AND P2, PT, R15, 0x2, PT ;  /* 0x000000020f00880c */ /* 0x000fe40003f46070 */
[----:B------:R-:W-:Y:S01]  /*0750*/  @!P0 IADD3 R20, PT, PT, R57, -0x3, RZ ;  /* 0xfffffffd39148810 */ /* 0x000fe20007ffe0ff */
[C---:B------:R-:W-:Y:S01]  /*0760*/  @!P1 IMAD R22, R15.reuse, R22, -0x6 ;  /* 0xfffffffa0f169424 */ /* 0x040fe200078e0216 */
[----:B------:R-:W-:-:S03]  /*0770*/  @!P1 ISETP.NE.AND P3, PT, R15, RZ, PT ;  /* 0x000000ff0f00920c */ /* 0x000fc60003f65270 */
[----:B------:R-:W1:Y:S01]  /*0780*/  @!P1 LDC.64 R16, c[0x0][0x388] ;  /* 0x0000e200ff109b82 */ /* 0x000e620000000a00 */
[----:B------:R-:W-:Y:S01]  /*0790*/  @!P0 SEL R21, R57, R20, !P2 ;  /* 0x0000001439158207 */ /* 0x000fe20005000000 */
[----:B------:R-:W-:Y:S01]  /*07a0*/  VIADD R20, R44, UR4 ;  /* 0x000000042c147c36 */ /* 0x000fe20008000000 */
[----:B------:R-:W-:-:S03]  /*07b0*/  @!P1 SEL R23, R22, 0x3, P3 ;  /* 0x0000000316179807 */ /* 0x000fc60001800000 */
[----:B------:R-:W-:Y:S02]  /*07c0*/  @!P0 IMAD R21, R21, 0x3, R56 ;  /* 0x0000000315158824 */ /* 0x000fe400078e0238 */
[----:B------:R-:W-:-:S03]  /*07d0*/  @!P1 IMAD R23, R54, 0x240, R23 ;  /* 0x0000024036179824 */ /* 0x000fc600078e0217 */
[C---:B------:R-:W-:Y:S01]  /*07e0*/  @!P0 IADD3 R21, PT, PT, R20.reuse, R21, RZ ;  /* 0x0000001514158210 */ /* 0x040fe20007ffe0ff */
[----:B------:R-:W-:-:S04]  /*07f0*/  @!P1 IMAD.IADD R23, R20, 0x1, R23 ;  /* 0x0000000114179824 */ /* 0x000fc800078e0217 */
[----:B0-----:R-:W-:-:S06]  /*0800*/  @!P0 IMAD.WIDE.U32 R18, R21, 0x4, R18 ;  /* 0x0000000415128825 */ /* 0x001fcc00078e0012 */
[----:B------:R-:W2:Y:S01]  /*0810*/  @!P0 LDG.E.CONSTANT R18, desc[UR12][R18.64] ;  /* 0x0000000c12128981 */ /* 0x000ea2000c1e9900 */
[----:B-1----:R-:W-:-:S05]  /*0820*/  @!P1 IMAD.WIDE.U32 R16, R23, 0x4, R16 ;  /* 0x0000000417109825 */ /* 0x002fca00078e0010 */
[----:B------:R-:W3:Y:S01]  /*0830*/  @!P1 LDG.E.CONSTANT R20, desc[UR12][R16.64] ;  /* 0x0000000c10149981 */ /* 0x000ee2000c1e9900 */
[----:B------:R-:W-:-:S05]  /*0840*/  IADD3 R21, PT, PT, R45, UR4, RZ ;  /* 0x000000042d157c10 */ /* 0x000fca000fffe0ff */
[----:B------:R-:W-:Y:S01]  /*0850*/  IMAD R67, R21, 0x4, R42 ;  /* 0x0000000415437824 */ /* 0x000fe200078e022a */
[----:B------:R-:W-:-:S04]  /*0860*/  UIADD3 UR4, UPT, UPT, UR4, 0x1, URZ ;  /* 0x0000000104047890 */ /* 0x000fc8000fffe0ff */
[----:B------:R-:W-:Y:S01]  /*0870*/  UISETP.NE.AND UP0, UPT, UR4, 0x3, UPT ;  /* 0x000000030400788c */ /* 0x000fe2000bf05270 */
[----:B--2---:R-:W-:Y:S04]  /*0880*/  @!P0 STS [R55], R18 ;  /* 0x0000001237008388 */ /* 0x004fe80000000800 */
[----:B---3--:R-:W-:Y:S04]  /*0890*/  @!P1 STS [R55+0x4], R20 ;  /* 0x0000041437009388 */ /* 0x008fe80000000800 */
        /* <DEDUP_REMOVED lines=10> */
[----:B------:R-:W1:Y:S01]  /*0940*/  LDS.128 R20, [R43+0x10] ;  /* 0x000010002b147984 */ /* 0x000e620000000c00 */
[-C--:B0-----:R-:W-:Y:S01]  /*0950*/  FFMA R66, R47, R16.reuse, R25 ;  /* 0x000000102f427223 */ /* 0x081fe20000000019 */
[-C--:B------:R-:W-:Y:S01]  /*0960*/  FFMA R24, R46, R16.reuse, R24 ;  /* 0x000000102e187223 */ /* 0x080fe20000000018 */
[-C--:B------:R-:W-:Y:S01]  /*0970*/  FFMA R25, R48, R16.reuse, R26 ;  /* 0x0000001030197223 */ /* 0x080fe2000000001a */
[----:B------:R-:W-:Y:S01]  /*0980*/  FFMA R16, R49, R16, R27 ;  /* 0x0000001031107223 */ /* 0x000fe2000000001b */
[-C--:B------:R-:W-:Y:S01]  /*0990*/  FFMA R13, R46, R19.reuse, R13 ;  /* 0x000000132e0d7223 */ /* 0x080fe2000000000d */
[-C--:B------:R-:W-:Y:S01]  /*09a0*/  FFMA R12, R47, R19.reuse, R12 ;  /* 0x000000132f0c7223 */ /* 0x080fe2000000000c */
[CC--:B------:R-:W-:Y:S01]  /*09b0*/  FFMA R11, R48.reuse, R19.reuse, R11 ;  /* 0x00000013300b7223 */ /* 0x0c0fe2000000000b */
[----:B------:R-:W-:Y:S01]  /*09c0*/  FFMA R10, R49, R19, R10 ;  /* 0x00000013310a7223 */ /* 0x000fe2000000000a */
[-C--:B------:R-:W-:Y:S01]  /*09d0*/  FFMA R19, R48, R17.reuse, R24 ;  /* 0x0000001130137223 */ /* 0x080fe20000000018 */
[-C--:B------:R-:W-:Y:S01]  /*09e0*/  FFMA R27, R50, R17.reuse, R25 ;  /* 0x00000011321b7223 */ /* 0x080fe20000000019 */
[-C--:B------:R-:W-:Y:S01]  /*09f0*/  FFMA R16, R51, R17.reuse, R16 ;  /* 0x0000001133107223 */ /* 0x080fe20000000010 */
[----:B------:R-:W-:Y:S01]  /*0a00*/  FFMA R66, R49, R17, R66 ;  /* 0x0000001131427223 */ /* 0x000fe20000000042 */
[-C--:B-1----:R-:W-:Y:S01]  /*0a10*/  FFMA R28, R46, R22.reuse, R28 ;  /* 0x000000162e1c7223 */ /* 0x082fe2000000001c */
[-C--:B------:R-:W-:Y:S01]  /*0a20*/  FFMA R29, R47, R22.reuse, R29 ;  /* 0x000000162f1d7223 */ /* 0x080fe2000000001d */
[CC--:B------:R-:W-:Y:S01]  /*0a30*/  FFMA R30, R48.reuse, R22.reuse, R30 ;  /* 0x00000016301e7223 */ /* 0x0c0fe2000000001e */
[C---:B------:R-:W-:Y:S01]  /*0a40*/  FFMA R31, R49.reuse, R22, R31 ;  /* 0x00000016311f7223 */ /* 0x040fe2000000001f */
[-C--:B------:R-:W-:Y:S01]  /*0a50*/  FFMA R13, R48, R20.reuse, R13 ;  /* 0x00000014300d7223 */ /* 0x080fe2000000000d */
[-C--:B------:R-:W-:Y:S01]  /*0a60*/  FFMA R12, R49, R20.reuse, R12 ;  /* 0x00000014310c7223 */ /* 0x080fe2000000000c */
[-C--:B------:R-:W-:Y:S01]  /*0a70*/  FFMA R11, R50, R20.reuse, R11 ;  /* 0x00000014320b7223 */ /* 0x080fe2000000000b */
[C---:B------:R-:W-:Y:S01]  /*0a80*/  FFMA R10, R51.reuse, R20, R10 ;  /* 0x00000014330a7223 */ /* 0x040fe2000000000a */
[-C--:B------:R-:W-:Y:S01]  /*0a90*/  FFMA R26, R52, R18.reuse, R27 ;  /* 0x00000012341a7223 */ /* 0x080fe2000000001b */
[-C--:B------:R-:W-:Y:S01]  /*0aa0*/  FFMA R24, R50, R18.reuse, R19 ;  /* 0x0000001232187223 */ /* 0x080fe20000000013 */
[-C--:B------:R-:W-:Y:S01]  /*0ab0*/  FFMA R25, R51, R18.reuse, R66 ;  /* 0x0000001233197223 */ /* 0x080fe20000000042 */
        /* <DEDUP_REMOVED lines=9> */
[----:B------:R-:W0:Y:S04]  /*0b50*/  LDS.128 R16, [R43+0x20] ;  /* 0x000020002b107984 */ /* 0x000e280000000c00 */
[----:B------:R-:W1:Y:S01]  /*0b60*/  LDS.128 R20, [R43+0x30] ;  /* 0x000030002b147984 */ /* 0x000e620000000c00 */
[-C--:B0-----:R-:W-:Y:S01]  /*0b70*/  FFMA R9, R46, R17.reuse, R9 ;  /* 0x000000112e097223 */ /* 0x081fe20000000009 */
        /* <DEDUP_REMOVED lines=16> */
[CC--:B------:R-:W-:Y:S01]  /*0c80*/  FFMA R35, R50.reuse, R21.reuse, R33 ;  /* 0x0000001532237223 */ /* 0x0c0fe20000000021 */
[-C--:B------:R-:W-:Y:S01]  /*0c90*/  FFMA R20, R51, R21.reuse, R20 ;  /* 0x0000001533147223 */ /* 0x080fe20000000014 */
[----:B------:R-:W-:Y:S01]  /*0ca0*/  FFMA R66, R49, R21, R66 ;  /* 0x0000001531427223 */ /* 0x000fe20000000042 */
        /* <DEDUP_REMOVED lines=9> */
[----:B------:R-:W0:Y:S01]  /*0d40*/  LDS.128 R16, [R43+0x40] ;  /* 0x000040002b107984 */ /* 0x000e220000000c00 */
[-C--:B------:R-:W-:Y:S01]  /*0d50*/  FFMA R32, R50, R22.reuse, R23 ;  /* 0x0000001632207223 */ /* 0x080fe20000000017 */
[-C--:B------:R-:W-:Y:S01]  /*0d60*/  FFMA R33, R51, R22.reuse, R66 ;  /* 0x0000001633217223 */ /* 0x080fe20000000042 */
[----:B------:R-:W-:-:S02]  /*0d70*/  FFMA R35, R53, R22, R20 ;  /* 0x0000001635237223 */ /* 0x000fc40000000014 */
        /* <DEDUP_REMOVED lines=23> */
[CC--:B------:R-:W-:Y:S01]  /*0ef0*/  FFMA R38, R52.reuse, R20.reuse, R39 ;  /* 0x0000001434267223 */ /* 0x0c0fe20000000027 */
[-C--:B------:R-:W-:Y:S01]  /*0f00*/  FFMA R64, R52, R17.reuse, R69 ;  /* 0x0000001134407223 */ /* 0x080fe20000000045 */
[----:B------:R-:W-:Y:S01]  /*0f10*/  FFMA R65, R53, R17, R66 ;  /* 0x0000001135417223 */ /* 0x000fe20000000042 */
[CC--:B------:R-:W-:Y:S01]  /*0f20*/  FFMA R5, R50.reuse, R23.reuse, R48 ;  /* 0x0000001732057223 */ /* 0x0c0fe20000000030 */
[-C--:B------:R-:W-:Y:S01]  /*0f30*/  FFMA R36, R50, R20.reuse, R67 ;  /* 0x0000001432247223 */ /* 0x080fe20000000043 */
[CC--:B------:R-:W-:Y:S01]  /*0f40*/  FFMA R4, R51.reuse, R23.reuse, R4 ;  /* 0x0000001733047223 */ /* 0x0c0fe20000000004 */
[-C--:B------:R-:W-:Y:S01]  /*0f50*/  FFMA R37, R51, R20.reuse, R16 ;  /* 0x0000001433257223 */ /* 0x080fe20000000010 */
[-C--:B------:R-:W-:Y:S01]  /*0f60*/  FFMA R3, R52, R23.reuse, R3 ;  /* 0x0000001734037223 */ /* 0x080fe20000000003 */
[C---:B------:R-:W-:Y:S01]  /*0f70*/  FFMA R39, R53.reuse, R20, R18 ;  /* 0x0000001435277223 */ /* 0x040fe20000000012 */
[----:B------:R-:W-:Y:S01]  /*0f80*/  FFMA R2, R53, R23, R2 ;  /* 0x0000001735027223 */ /* 0x000fe20000000002 */
[----:B------:R-:W-:Y:S06]  /*0f90*/  BRA.U UP0, `(.L_x_43) ;  /* 0xfffffff500dc7547 */ /* 0x000fec000b83ffff */
[----:B------:R-:W-:-:S04]  /*0fa0*/  IADD3 R0, PT, PT, R0, 0x1, RZ ;  /* 0x0000000100007810 */ /* 0x000fc80007ffe0ff */
[----:B------:R-:W-:-:S13]  /*0fb0*/  ISETP.NE.AND P2, PT, R0, 0x40, PT ;  /* 0x000000400000780c */ /* 0x000fda0003f45270 */
[----:B------:R-:W-:Y:S05]  /*0fc0*/  @P2 BRA `(.L_x_44) ;  /* 0xfffffff400082947 */ /* 0x000fea000383ffff */
[----:B------:R-:W0:Y:S01]  /*0fd0*/  S2R R17, SR_CgaCtaId ;  /* 0x0000000000117919 */ /* 0x000e220000008800 */
[----:B------:R-:W-:Y:S01]  /*0fe0*/  VIADD R0, R41, 0x490 ;  /* 0x0000049029007836 */ /* 0x000fe20000000000 */
[----:B------:R-:W1:Y:S01]  /*0ff0*/  LDCU UR6, c[0x0][0x370] ;  /* 0x00006e00ff0677ac */ /* 0x000e620008000800 */
[----:B------:R-:W-:Y:S01]  /*1000*/  IMAD R45, R14, -0x4, R45 ;  /* 0xfffffffc0e2d7824 */ /* 0x000fe200078e022d */
[----:B------:R-:W2:Y:S01]  /*1010*/  S2R R16, SR_CTAID.X ;  /* 0x0000000000107919 */ /* 0x000ea20000002500 */
[----:B------:R-:W1:Y:S02]  /*1020*/  LDCU UR4, c[0x0][0x374] ;  /* 0x00006e80ff0477ac */ /* 0x000e640008000800 */
[----:B------:R-:W-:Y:S01]  /*1030*/  IMAD R45, R40, 0x208, R45 ;  /* 0x00000208282d7824 */ /* 0x000fe200078e022d */
[----:B------:R-:W3:Y:S01]  /*1040*/  S2R R18, SR_CTAID.Z ;  /* 0x0000000000127919 */ /* 0x000ee20000002700 */
[----:B------:R-:W4:Y:S01]  /*1050*/  LDCU UR7, c[0x0][0x360] ;  /* 0x00006c00ff0777ac */ /* 0x000f220008000800 */
[----:B------:R-:W5:Y:S01]  /*1060*/  LDCU UR8, c[0x0][0x364] ;  /* 0x00006c80ff0877ac */ /* 0x000f620008000800 */
[----:B------:R-:W5:Y:S01]  /*1070*/  LDCU.64 UR10, c[0x4][URZ] ;  /* 0x01000000ff0a77ac */ /* 0x000f620008000a00 */
[----:B-1----:R-:W-:Y:S01]  /*1080*/  UIMAD UR4, UR6, UR4, URZ ;  /* 0x00000004060472a4 */ /* 0x002fe2000f8e02ff */
[----:B----4-:R-:W-:Y:S01]  /*1090*/  IMAD R19, R14, UR7, R15 ;  /* 0x000000070e137c24 */ /* 0x010fe2000f8e020f */
[----:B0-----:R-:W-:Y:S01]  /*10a0*/  LEA R0, R17, R0, 0x18 ;  /* 0x0000000011007211 */ /* 0x001fe200078ec0ff */
[----:B-----5:R-:W-:Y:S01]  /*10b0*/  UIMAD UR5, UR7, UR8, URZ ;  /* 0x00000008070572a4 */ /* 0x020fe2000f8e02ff */
[----:B------:R-:W2:Y:S02]  /*10c0*/  S2R R17, SR_CTAID.Y ;  /* 0x0000000000117919 */ /* 0x000ea40000002600 */
[----:B------:R-:W-:Y:S01]  /*10d0*/  LEA R45, R45, R0, 0x2 ;  /* 0x000000002d2d7211 */ /* 0x000fe200078e10ff */
[----:B------:R-:W-:-:S04]  /*10e0*/  IMAD.U32 R68, RZ, RZ, UR10 ;  /* 0x0000000aff447e24 */ /* 0x000fc8000f8e00ff */
[----:B------:R-:W-:Y:S04]  /*10f0*/  STS [R45+0x124], R11 ;  /* 0x0001240b2d007388 */ /* 0x000fe80000000800 */
[----:B------:R0:W-:Y:S04]  /*1100*/  STS [R45+0x330], R6 ;  /* 0x000330062d007388 */ /* 0x0001e80000000800 */
[----:B------:R-:W-:Y:S04]  /*1110*/  STS [R45+0x32c], R7 ;  /* 0x00032c072d007388 */ /* 0x000fe80000000800 */
[----:B------:R-:W-:Y:S01]  /*1120*/  STS [R45+0x30c], R9 ;  /* 0x00030c092d007388 */ /* 0x000fe20000000800 */
[----:B0-----:R-:W-:-:S03]  /*1130*/  IMAD R6, R40, UR5, R19 ;  /* 0x0000000528067c24 */ /* 0x001fc6000f8e0213 */
[----:B------:R0:W-:Y:S02]  /*1140*/  STS [R45+0x310], R8 ;  /* 0x000310082d007388 */ /* 0x0001e40000000800 */
[----:B------:R-:W-:Y:S02]  /*1150*/  ISETP.NE.AND P2, PT, R6, RZ, PT ;  /* 0x000000ff0600720c */ /* 0x000fe40003f45270 */
[----:B------:R1:W-:Y:S04]  /*1160*/  STS.64 [R45+0x410], R32 ;  /* 0x000410202d007388 */ /* 0x0003e80000000a00 */
[----:B------:R4:W-:Y:S01]  /*1170*/  STS.64 [R45], R24 ;  /* 0x000000182d007388 */ /* 0x0009e20000000a00 */
[----:B--2---:R-:W-:Y:S01]  /*1180*/  IMAD R11, R17, UR6, R16 ;  /* 0x00000006110b7c24 */ /* 0x004fe2000f8e0210 */
[----:B0-----:R-:W-:Y:S01]  /*1190*/  MOV R8, UR11 ;  /* 0x0000000b00087c02 */ /* 0x001fe20008000f00 */
[----:B------:R-:W0:Y:S01]  /*11a0*/  LDCU UR6, c[0x0][0x378] ;  /* 0x00006f00ff0677ac */ /* 0x000e220008000800 */
[----:B------:R4:W-:Y:S01]  /*11b0*/  STS.64 [R45+0x20], R26 ;  /* 0x0000201a2d007388 */ /* 0x0009e20000000a00 */
[----:B---3--:R-:W-:Y:S01]  /*11c0*/  IMAD R7, R18, UR4, R11 ;  /* 0x0000000412077c24 */ /* 0x008fe2000f8e020b */
[----:B------:R-:W2:Y:S01]  /*11d0*/  LDCU UR9, c[0x0][0x368] ;  /* 0x00006d00ff0977ac */ /* 0x000ea20008000800 */
[----:B-1----:R-:W-:Y:S01]  /*11e0*/  IMAD.MOV.U32 R33, RZ, RZ, 0x1 ;  /* 0x00000001ff217424 */ /* 0x002fe200078e00ff */
[----:B------:R4:W-:Y:S02]  /*11f0*/  STS.64 [R45+0x208], R28 ;  /* 0x0002081c2d007388 */ /* 0x0009e40000000a00 */
[----:B------:R-:W-:-:S02]  /*1200*/  SHF.R.S32.HI R9, RZ, 0x1f, R7 ;  /* 0x0000001fff097819 */ /* 0x000fc40000011407 */
[----:B------:R-:W-:Y:S01]  /*1210*/  IADD3 R66, P3, PT, R7, R68, RZ ;  /* 0x0000004407427210 */ /* 0x000fe20007f7e0ff */
[----:B------:R4:W-:Y:S03]  /*1220*/  STS.64 [R45+0x228], R30 ;  /* 0x0002281e2d007388 */ /* 0x0009e60000000a00 */
[----:B------:R-:W-:Y:S01]  /*1230*/  IADD3.X R67, PT, PT, R9, R8, RZ, P3, !PT ;  /* 0x0000000809437210 */ /* 0x000fe20001ffe4ff */
[----:B------:R4:W-:Y:S04]  /*1240*/  STS.64 [R45+0x430], R34 ;  /* 0x000430222d007388 */ /* 0x0009e80000000a00 */
[----:B------:R4:W-:Y:S01]  /*1250*/  STS.64 [R45+0x618], R36 ;  /* 0x000618242d007388 */ /* 0x0009e20000000a00 */
[----:B0-----:R-:W-:-:S03]  /*1260*/  UIMAD UR6, UR4, UR6, URZ ;  /* 0x00000006040672a4 */ /* 0x001fc6000f8e02ff */
[----:B------:R4:W-:Y:S01]  /*1270*/  STS.64 [R45+0x638], R38 ;  /* 0x000638262d007388 */ /* 0x0009e20000000a00 */
[----:B--2---:R-:W-:-:S03]  /*1280*/  UIMAD UR5, UR5, UR9, URZ ;  /* 0x00000009050572a4 */ /* 0x004fc6000f8e02ff */
[----:B------:R4:W-:Y:S04]  /*1290*/  STS [R45+0x104], R13 ;  /* 0x0001040d2d007388 */ /* 0x0009e80000000800 */
        /* <DEDUP_REMOVED lines=10> */
[----:B------:R4:W-:Y:S01]  /*1340*/  @!P2 STG.E.U8.STRONG.SYS desc[UR12][R66.64], R33 ;  /* 0x000000214200a986 */ /* 0x0009e2000c11510c */
[----:B------:R-:W-:-:S13]  /*1350*/  ISETP.NE.AND P2, PT, R7, RZ, PT ;  /* 0x000000ff0700720c */ /* 0x000fda0003f45270 */
[----:B----4-:R-:W-:Y:S05]  /*1360*/  @P2 BRA `(.L_x_45) ;  /* 0x00000008006c2947 */ /* 0x010fea0003800000 */
[----:B------:R-:W-:Y:S01]  /*1370*/  ISETP.GE.AND P2, PT, R6, UR6, PT ;  /* 0x0000000606007c0c */ /* 0x000fe2000bf46270 */
[----:B------:R-:W0:-:S12]  /*1380*/  LDCU.64 UR10, c[0x4][0x8] ;  /* 0x01000100ff0a77ac */ /* 0x000e180008000a00 */
[----:B------:R-:W-:Y:S05]  /*1390*/  @P2 BRA `(.L_x_46) ;  /* 0x0000000400402947 */ /* 0x000fea0003800000 */
[----:B------:R-:W-:Y:S01]  /*13a0*/  BSSY B0, `(.L_x_47) ;  /* 0x0000010000007945 */ /* 0x000fe20003800000 */
[----:B------:R-:W-:-:S07]  /*13b0*/  IMAD.MOV.U32 R3, RZ, RZ, R6 ;  /* 0x000000ffff037224 */ /* 0x000fce00078e0006 */
.L_x_50:
[----:B------:R-:W1:Y:S01]  /*13c0*/  LDCU.64 UR14, c[0x4][URZ] ;  /* 0x01000000ff0e77ac */ /* 0x000e620008000a00 */
[----:B------:R-:W-:Y:S01]  /*13d0*/  BSSY B1, `(.L_x_48) ;  /* 0x000000b000017945 */ /* 0x000fe20003800000 */
[----:B-1----:R-:W-:Y:S02]  /*13e0*/  MOV R68, UR14 ;  /* 0x0000000e00447c02 */ /* 0x002fe40008000f00 */
[----:B------:R-:W-:Y:S02]  /*13f0*/  MOV R8, UR15 ;  /* 0x0000000f00087c02 */ /* 0x000fe40008000f00 */
[C---:B------:R-:W-:Y:S01]  /*1400*/  IADD3 R4, P2, PT, R3.reuse, R68, RZ ;  /* 0x0000004403047210 */ /* 0x040fe20007f5e0ff */
[----:B------:R-:W-:-:S04]  /*1410*/  VIADD R3, R3, UR5 ;  /* 0x0000000503037c36 */ /* 0x000fc80008000000 */
[----:B------:R-:W-:Y:S01]  /*1420*/  IMAD.X R5, RZ, RZ, R8, P2 ;  /* 0x000000ffff057224 */ /* 0x000fe200010e0608 */
[----:B------:R-:W-:-:S13]  /*1430*/  ISETP.GE.AND P3, PT, R3, UR6, PT ;  /* 0x0000000603007c0c */ /* 0x000fda000bf66270 */
.L_x_49:
[----:B------:R-:W2:Y:S01]  /*1440*/  LDG.E.U8.STRONG.SYS R2, desc[UR12][R4.64] ;  /* 0x0000000c04027981 */ /* 0x000ea2000c1f5100 */
[----:B------:R-:W-:Y:S05]  /*1450*/  YIELD ;  /* 0x0000000000007946 */ /* 0x000fea0003800000 */
[----:B--2---:R-:W-:-:S13]  /*1460*/  ISETP.NE.AND P2, PT, R2, 0x1, PT ;  /* 0x000000010200780c */ /* 0x004fda0003f45270 */
[----:B------:R-:W-:Y:S05]  /*1470*/  @P2 BRA `(.L_x_49) ;  /* 0xfffffffc00f02947 */ /* 0x000fea000383ffff */
[----:B0-----:R-:W-:Y:S05]  /*1480*/  BSYNC B1 ;  /* 0x0000000000017941 */ /* 0x001fea0003800000 */
.L_x_48:
[----:B------:R-:W-:Y:S05]  /*1490*/  @!P3 BRA `(.L_x_50) ;  /* 0xfffffffc00c8b947 */ /* 0x000fea000383ffff */
[----:B------:R-:W-:Y:S05]  /*14a0*/  BSYNC B0 ;  /* 0x0000000000007941 */ /* 0x000fea0003800000 */
.L_x_47:
[----:B------:R-:W0:Y:S01]  /*14b0*/  I2F.U32.RP R10, UR5 ;  /* 0x00000005000a7d06 */ /* 0x000e220008209000 */
[----:B------:R-:W-:Y:S01]  /*14c0*/  VIADD R5, R40, UR9 ;  /* 0x0000000928057c36 */ /* 0x000fe20008000000 */
[----:B------:R-:W-:Y:S01]  /*14d0*/  ISETP.NE.U32.AND P4, PT, RZ, UR5, PT ;  /* 0x00000005ff007c0c */ /* 0x000fe2000bf85070 */
[----:B------:R-:W-:Y:S01]  /*14e0*/  BSSY.RECONVERGENT B0, `(.L_x_51) ;  /* 0x0000028000007945 */ /* 0x000fe20003800200 */
[----:B------:R-:W-:Y:S02]  /*14f0*/  IMAD.MOV.U32 R19, RZ, RZ, R6 ;  /* 0x000000ffff137224 */ /* 0x000fe400078e0006 */
[----:B------:R-:W-:-:S04]  /*1500*/  IMAD R2, R5, UR8, R14 ;  /* 0x0000000805027c24 */ /* 0x000fc8000f8e020e */
[----:B------:R-:W-:Y:S02]  /*1510*/  IMAD R4, R2, UR7, R15 ;  /* 0x0000000702047c24 */ /* 0x000fe4000f8e020f */
[----:B------:R-:W-:Y:S01]  /*1520*/  IMAD.MOV.U32 R2, RZ, RZ, RZ ;  /* 0x000000ffff027224 */ /* 0x000fe200078e00ff */
[----:B0-----:R-:W0:Y:S02]  /*1530*/  MUFU.RCP R10, R10 ;  /* 0x0000000a000a7308 */ /* 0x001e240000001000 */
[C---:B------:R-:W-:Y:S02]  /*1540*/  ISETP.GE.AND P2, PT, R4.reuse, UR6, PT ;  /* 0x0000000604007c0c */ /* 0x040fe4000bf46270 */
[----:B------:R-:W-:Y:S02]  /*1550*/  VIMNMX R5, PT, PT, R4, UR6, !PT ;  /* 0x0000000604057c48 */ /* 0x000fe4000ffe0100 */
[----:B0-----:R-:W-:Y:S02]  /*1560*/  IADD3 R3, PT, PT, R10, 0xffffffe, RZ ;  /* 0x0ffffffe0a037810 */ /* 0x001fe40007ffe0ff */
[----:B------:R-:W-:-:S04]  /*1570*/  SEL R10, RZ, 0x1, P2 ;  /* 0x00000001ff0a7807 */ /* 0x000fc80001000000 */
[----:B------:R-:W0:Y:S01]  /*1580*/  F2I.FTZ.U32.TRUNC.NTZ R3, R3 ;  /* 0x0000000300037305 */ /* 0x000e22000021f000 */
[----:B------:R-:W-:Y:S02]  /*1590*/  IADD3 R5, PT, PT, R5, -R4, -R10 ;  /* 0x8000000405057210 */ /* 0x000fe40007ffe80a */
[----:B0-----:R-:W-:-:S05]  /*15a0*/  IADD3 R11, PT, PT, RZ, -R3, RZ ;  /* 0x80000003ff0b7210 */ /* 0x001fca0007ffe0ff */
[----:B------:R-:W-:-:S04]  /*15b0*/  IMAD R11, R11, UR5, RZ ;  /* 0x000000050b0b7c24 */ /* 0x000fc8000f8e02ff */
[----:B------:R-:W-:-:S06]  /*15c0*/  IMAD.HI.U32 R2, R3, R11, R2 ;  /* 0x0000000b03027227 */ /* 0x000fcc00078e0002 */
[----:B------:R-:W-:-:S05]  /*15d0*/  IMAD.HI.U32 R3, R2, R5, RZ ;  /* 0x0000000502037227 */ /* 0x000fca00078e00ff */
[----:B------:R-:W-:-:S05]  /*15e0*/  IADD3 R2, PT, PT, -R3, RZ, RZ ;  /* 0x000000ff03027210 */ /* 0x000fca0007ffe1ff */
[----:B------:R-:W-:-:S05]  /*15f0*/  IMAD R5, R2, UR5, R5 ;  /* 0x0000000502057c24 */ /* 0x000fca000f8e0205 */
[----:B------:R-:W-:-:S13]  /*1600*/  ISETP.GE.U32.AND P2, PT, R5, UR5, PT ;  /* 0x0000000505007c0c */ /* 0x000fda000bf46070 */
[----:B------:R-:W-:Y:S01]  /*1610*/  @P2 VIADD R5, R5, -UR5 ;  /* 0x8000000505052c36 */ /* 0x000fe20008000000 */
[----:B------:R-:W-:-:S04]  /*1620*/  @P2 IADD3 R3, PT, PT, R3, 0x1, RZ ;  /* 0x0000000103032810 */ /* 0x000fc80007ffe0ff */
[----:B------:R-:W-:-:S13]  /*1630*/  ISETP.GE.U32.AND P3, PT, R5, UR5, PT ;  /* 0x0000000505007c0c */ /* 0x000fda000bf66070 */
[----:B------:R-:W-:Y:S01]  /*1640*/  @P3 VIADD R3, R3, 0x1 ;  /* 0x0000000103033836 */ /* 0x000fe20000000000 */
[----:B------:R-:W-:-:S04]  /*1650*/  @!P4 LOP3.LUT R3, RZ, UR5, RZ, 0x33, !PT ;  /* 0x00000005ff03cc12 */ /* 0x000fc8000f8e33ff */
[----:B------:R-:W-:-:S04]  /*1660*/  IADD3 R3, PT, PT, R10, R3, RZ ;  /* 0x000000030a037210 */ /* 0x000fc80007ffe0ff */
[C---:B------:R-:W-:Y:S02]  /*1670*/  LOP3.LUT R2, R3.reuse, 0x3, RZ, 0xc0, !PT ;  /* 0x0000000303027812 */ /* 0x040fe400078ec0ff */
[----:B------:R-:W-:Y:S02]  /*1680*/  ISETP.GE.U32.AND P3, PT, R3, 0x3, PT ;  /* 0x000000030300780c */ /* 0x000fe40003f66070 */
[----:B------:R-:W-:-:S13]  /*1690*/  ISETP.NE.AND P2, PT, R2, 0x3, PT ;  /* 0x000000030200780c */ /* 0x000fda0003f45270 */
[----:B------:R-:W-:Y:S05]  /*16a0*/  @!P2 BRA `(.L_x_52) ;  /* 0x00000000002ca947 */ /* 0x000fea0003800000 */
[----:B------:R-:W-:Y:S01]  /*16b0*/  IADD3 R3, PT, PT, R3, 0x1, RZ ;  /* 0x0000000103037810 */ /* 0x000fe20007ffe0ff */
[----:B------:R-:W-:Y:S01]  /*16c0*/  IMAD.MOV.U32 R5, RZ, RZ, RZ ;  /* 0x000000ffff057224 */ /* 0x000fe200078e00ff */
[----:B------:R-:W-:Y:S02]  /*16d0*/  MOV R19, R6 ;  /* 0x0000000600137202 */ /* 0x000fe40000000f00 */
[----:B------:R-:W-:-:S07]  /*16e0*/  LOP3.LUT R4, R3, 0x3, RZ, 0xc0, !PT ;  /* 0x0000000303047812 */ /* 0x000fce00078ec0ff */
.L_x_53:
[C---:B0-----:R-:W-:Y:S01]  /*16f0*/  IADD3 R2, P2, PT, R19.reuse, R68, RZ ;  /* 0x0000004413027210 */ /* 0x041fe20007f5e0ff */
[----:B------:R-:W-:Y:S01]  /*1700*/  VIADD R19, R19, UR5 ;  /* 0x0000000513137c36 */ /* 0x000fe20008000000 */
[----:B------:R-:W-:-:S03]  /*1710*/  IADD3 R5, PT, PT, R5, 0x1, RZ ;  /* 0x0000000105057810 */ /* 0x000fc60007ffe0ff */
[----:B------:R-:W-:Y:S01]  /*1720*/  IMAD.X R3, RZ, RZ, R8, P2 ;  /* 0x000000ffff037224 */ /* 0x000fe200010e0608 */
[----:B------:R-:W-:-:S04]  /*1730*/  ISETP.NE.AND P2, PT, R5, R4, PT ;  /* 0x000000040500720c */ /* 0x000fc80003f45270 */
[----:B------:R0:W-:Y:S09]  /*1740*/  STG.E.U8.STRONG.SYS desc[UR12][R2.64], RZ ;  /* 0x000000ff02007986 */ /* 0x0001f2000c11510c */
[----:B------:R-:W-:Y:S05]  /*1750*/  @P2 BRA `(.L_x_53) ;  /* 0xfffffffc00e42947 */ /* 0x000fea000383ffff */
.L_x_52:
[----:B------:R-:W-:Y:S05]  /*1760*/  BSYNC.RECONVERGENT B0 ;  /* 0x0000000000007941 */ /* 0x000fea0003800200 */
.L_x_51:
[----:B------:R-:W-:Y:S05]  /*1770*/  @!P3 BRA `(.L_x_46) ;  /* 0x000000000048b947 */ /* 0x000fea0003800000 */
.L_x_54:
[C---:B0-----:R-:W-:Y:S02]  /*1780*/  IADD3 R3, PT, PT, R19.reuse, UR5, RZ ;  /* 0x0000000513037c10 */ /* 0x041fe4000fffe0ff */
[-C--:B------:R-:W-:Y:S02]  /*1790*/  IADD3 R12, P3, PT, R19, R68.reuse, RZ ;  /* 0x00000044130c7210 */ /* 0x080fe40007f7e0ff */
[C---:B------:R-:W-:Y:S01]  /*17a0*/  IADD3 R2, P2, PT, R3.reuse, R68, RZ ;  /* 0x0000004403027210 */ /* 0x040fe20007f5e0ff */
[----:B------:R-:W-:Y:S01]  /*17b0*/  VIADD R5, R3, UR5 ;  /* 0x0000000503057c36 */ /* 0x000fe20008000000 */
[-C--:B------:R-:W-:Y:S02]  /*17c0*/  IADD3.X R13, PT, PT, RZ, R8.reuse, RZ, P3, !PT ;  /* 0x00000008ff0d7210 */ /* 0x080fe40001ffe4ff */
[----:B------:R-:W-:Y:S01]  /*17d0*/  IADD3.X R3, PT, PT, RZ, R8, RZ, P2, !PT ;  /* 0x00000008ff037210 */ /* 0x000fe200017fe4ff */
[C---:B------:R-:W-:Y:S01]  /*17e0*/  VIADD R19, R5.reuse, UR5 ;  /* 0x0000000505137c36 */ /* 0x040fe20008000000 */
[-C--:B------:R-:W-:Y:S01]  /*17f0*/  IADD3 R4, P3, PT, R5, R68.reuse, RZ ;  /* 0x0000004405047210 */ /* 0x080fe20007f7e0ff */
[----:B------:R1:W-:Y:S03]  /*1800*/  STG.E.U8.STRONG.SYS desc[UR12][R12.64], RZ ;  /* 0x000000ff0c007986 */ /* 0x0003e6000c11510c */
[C---:B------:R-:W-:Y:S01]  /*1810*/  IADD3 R10, P2, PT, R19.reuse, R68, RZ ;  /* 0x00000044130a7210 */ /* 0x040fe20007f5e0ff */
[----:B------:R-:W-:Y:S01]  /*1820*/  IMAD.X R5, RZ, RZ, R8, P3 ;  /* 0x000000ffff057224 */ /* 0x000fe200018e0608 */
[----:B------:R1:W-:Y:S01]  /*1830*/  STG.E.U8.STRONG.SYS desc[UR12][R2.64], RZ ;  /* 0x000000ff02007986 */ /* 0x0003e2000c11510c */
[----:B------:R-:W-:Y:S01]  /*1840*/  VIADD R19, R19, UR5 ;  /* 0x0000000513137c36 */ /* 0x000fe20008000000 */
[----:B------:R-:W-:-:S02]  /*1850*/  IADD3.X R11, PT, PT, RZ, R8, RZ, P2, !PT ;  /* 0x00000008ff0b7210 */ /* 0x000fc400017fe4ff */
[----:B------:R1:W-:Y:S02]  /*1860*/  STG.E.U8.STRONG.SYS desc[UR12][R4.64], RZ ;  /* 0x000000ff04007986 */ /* 0x0003e4000c11510c */
[----:B------:R-:W-:Y:S02]  /*1870*/  ISETP.GE.AND P2, PT, R19, UR6, PT ;  /* 0x0000000613007c0c */ /* 0x000fe4000bf46270 */
[----:B------:R1:W-:Y:S11]  /*1880*/  STG.E.U8.STRONG.SYS desc[UR12][R10.64], RZ ;  /* 0x000000ff0a007986 */ /* 0x0003f6000c11510c */
[----:B-1----:R-:W-:Y:S05]  /*1890*/  @!P2 BRA `(.L_x_54) ;  /* 0xfffffffc00b8a947 */ /* 0x002fea000383ffff */
.L_x_46:
[----:B------:R-:W-:Y:S01]  /*18a0*/  ISETP.GE.AND P2, PT, R6, UR6, PT ;  /* 0x0000000606007c0c */ /* 0x000fe2000bf46270 */
[----:B------:R-:W-:Y:S05]  /*18b0*/  WARPSYNC.ALL ;  /* 0x0000000000007948 */ /* 0x000fea0003800000 */
[----:B------:R-:W-:Y:S06]  /*18c0*/  BAR.SYNC.DEFER_BLOCKING 0x0 ;  /* 0x0000000000007b1d */ /* 0x000fec0000010000 */
[----:B------:R-:W-:Y:S04]  /*18d0*/  BSSY.RECONVERGENT B0, `(.L_x_45) ;  /* 0x0000044000007945 */ /* 0x000fe80003800200 */
[----:B------:R-:W-:Y:S05]  /*18e0*/  @P2 BRA `(.L_x_55) ;  /* 0x0000000400082947 */ /* 0x000fea0003800000 */
[----:B------:R-:W1:Y:S01]  /*18f0*/  I2F.U32.RP R10, UR5 ;  /* 0x00000005000a7d06 */ /* 0x000e620008209000 */
[----:B------:R-:W-:Y:S01]  /*1900*/  VIADD R5, R40, UR9 ;  /* 0x0000000928057c36 */ /* 0x000fe20008000000 */
[----:B------:R-:W-:Y:S01]  /*1910*/  ISETP.NE.U32.AND P4, PT, RZ, UR5, PT ;  /* 0x00000005ff007c0c */ /* 0x000fe2000bf85070 */
[----:B------:R-:W-:Y:S01]  /*1920*/  BSSY.RECONVERGENT B1, `(.L_x_56) ;  /* 0x000002a000017945 */ /* 0x000fe20003800200 */
[----:B------:R-:W-:Y:S02]  /*1930*/  IMAD.MOV.U32 R19, RZ, RZ, R6 ;  /* 0x000000ffff137224 */ /* 0x000fe400078e0006 */
[----:B0-----:R-:W-:-:S04]  /*1940*/  IMAD R2, R5, UR8, R14 ;  /* 0x0000000805027c24 */ /* 0x001fc8000f8e020e */
[----:B------:R-:W-:Y:S02]  /*1950*/  IMAD R4, R2, UR7, R15 ;  /* 0x0000000702047c24 */ /* 0x000fe4000f8e020f */
[----:B------:R-:W-:Y:S01]  /*1960*/  IMAD.MOV.U32 R2, RZ, RZ, RZ ;  /* 0x000000ffff027224 */ /* 0x000fe200078e00ff */
[----:B-1----:R-:W0:Y:S02]  /*1970*/  MUFU.RCP R10, R10 ;  /* 0x0000000a000a7308 */ /* 0x002e240000001000 */
        /* <DEDUP_REMOVED lines=13> */
[----:B------:R-:W-:Y:S01]  /*1a50*/  @P2 IADD3 R2, PT, PT, R2, -UR5, RZ ;  /* 0x8000000502022c10 */ /* 0x000fe2000fffe0ff */
[----:B------:R-:W-:-:S03]  /*1a60*/  @P2 VIADD R3, R3, 0x1 ;  /* 0x0000000103032836 */ /* 0x000fc60000000000 */
[----:B------:R-:W-:-:S13]  /*1a70*/  ISETP.GE.U32.AND P3, PT, R2, UR5, PT ;  /* 0x0000000502007c0c */ /* 0x000fda000bf66070 */
[----:B------:R-:W-:Y:S02]  /*1a80*/  @P3 IADD3 R3, PT, PT, R3, 0x1, RZ ;  /* 0x0000000103033810 */ /* 0x000fe40007ffe0ff */
[----:B------:R-:W-:-:S04]  /*1a90*/  @!P4 LOP3.LUT R3, RZ, UR5, RZ, 0x33, !PT ;  /* 0x00000005ff03cc12 */ /* 0x000fc8000f8e33ff */
[----:B------:R-:W-:-:S04]  /*1aa0*/  IADD3 R3, PT, PT, R10, R3, RZ ;  /* 0x000000030a037210 */ /* 0x000fc80007ffe0ff */
[C---:B------:R-:W-:Y:S02]  /*1ab0*/  LOP3.LUT R2, R3.reuse, 0x3, RZ, 0xc0, !PT ;  /* 0x0000000303027812 */ /* 0x040fe400078ec0ff */
[----:B------:R-:W-:Y:S02]  /*1ac0*/  ISETP.GE.U32.AND P3, PT, R3, 0x3, PT ;  /* 0x000000030300780c */ /* 0x000fe40003f66070 */
[----:B------:R-:W-:-:S13]  /*1ad0*/  ISETP.NE.AND P2, PT, R2, 0x3, PT ;  /* 0x000000030200780c */ /* 0x000fda0003f45270 */
[----:B------:R-:W-:Y:S05]  /*1ae0*/  @!P2 BRA `(.L_x_57) ;  /* 0x000000000034a947 */ /* 0x000fea0003800000 */
[----:B------:R-:W0:Y:S01]  /*1af0*/  LDC.64 R10, c[0x4][0x8] ;  /* 0x01000200ff0a7b82 */ /* 0x000e220000000a00 */
[----:B------:R-:W-:Y:S01]  /*1b00*/  IADD3 R3, PT, PT, R3, 0x1, RZ ;  /* 0x0000000103037810 */ /* 0x000fe20007ffe0ff */
[----:B------:R-:W-:Y:S02]  /*1b10*/  HFMA2 R12, -RZ, RZ, 0, 5.9604644775390625e-08 ;  /* 0x00000001ff0c7431 */ /* 0x000fe400000001ff */
[----:B------:R-:W-:Y:S01]  /*1b20*/  IMAD.MOV.U32 R4, RZ, RZ, RZ ;  /* 0x000000ffff047224 */ /* 0x000fe200078e00ff */
[----:B------:R-:W-:Y:S02]  /*1b30*/  MOV R19, R6 ;  /* 0x0000000600137202 */ /* 0x000fe40000000f00 */
[----:B------:R-:W-:-:S07]  /*1b40*/  LOP3.LUT R5, R3, 0x3, RZ, 0xc0, !PT ;  /* 0x0000000303057812 */ /* 0x000fce00078ec0ff */
.L_x_58:
[C---:B01----:R-:W-:Y:S01]  /*1b50*/  IADD3 R2, P2, PT, R19.reuse, R10, RZ ;  /* 0x0000000a13027210 */ /* 0x043fe20007f5e0ff */
[----:B------:R-:W-:Y:S01]  /*1b60*/  VIADD R4, R4, 0x1 ;  /* 0x0000000104047836 */ /* 0x000fe20000000000 */
[----:B------:R-:W-:Y:S02]  /*1b70*/  IADD3 R19, PT, PT, R19, UR5, RZ ;  /* 0x0000000513137c10 */ /* 0x000fe4000fffe0ff */
[----:B------:R-:W-:Y:S02]  /*1b80*/  IADD3.X R3, PT, PT, RZ, R11, RZ, P2, !PT ;  /* 0x0000000bff037210 */ /* 0x000fe400017fe4ff */
[----:B------:R-:W-:-:S03]  /*1b90*/  ISETP.NE.AND P2, PT, R4, R5, PT ;  /* 0x000000050400720c */ /* 0x000fc60003f45270 */
[----:B------:R1:W-:Y:S10]  /*1ba0*/  STG.E.U8.STRONG.SYS desc[UR12][R2.64], R12 ;  /* 0x0000000c02007986 */ /* 0x0003f4000c11510c */
[----:B------:R-:W-:Y:S05]  /*1bb0*/  @P2 BRA `(.L_x_58) ;  /* 0xfffffffc00e42947 */ /* 0x000fea000383ffff */
.L_x_57:
[----:B------:R-:W-:Y:S05]  /*1bc0*/  BSYNC.RECONVERGENT B1 ;  /* 0x0000000000017941 */ /* 0x000fea0003800200 */
.L_x_56:
[----:B------:R-:W-:Y:S05]  /*1bd0*/  @!P3 BRA `(.L_x_55) ;  /* 0x00000000004cb947 */ /* 0x000fea0003800000 */
.L_x_59:
[C---:B-12---:R-:W-:Y:S01]  /*1be0*/  IADD3 R2, PT, PT, R19.reuse, UR5, RZ ;  /* 0x0000000513027c10 */ /* 0x046fe2000fffe0ff */
[----:B------:R-:W-:Y:S01]  /*1bf0*/  HFMA2 R18, -RZ, RZ, 0, 5.9604644775390625e-08 ;  /* 0x00000001ff127431 */ /* 0x000fe200000001ff */
[----:B------:R-:W-:-:S03]  /*1c00*/  IADD3 R12, P3, PT, R19, UR10, RZ ;  /* 0x0000000a130c7c10 */ /* 0x000fc6000ff7e0ff */
[C---:B------:R-:W-:Y:S01]  /*1c10*/  VIADD R4, R2.reuse, UR5 ;  /* 0x0000000502047c36 */ /* 0x040fe20008000000 */
[----:B------:R-:W-:Y:S02]  /*1c20*/  IADD3 R2, P2, PT, R2, UR10, RZ ;  /* 0x0000000a02027c10 */ /* 0x000fe4000ff5e0ff */
[----:B------:R-:W-:Y:S01]  /*1c30*/  IADD3.X R13, PT, PT, RZ, UR11, RZ, P3, !PT ;  /* 0x0000000bff0d7c10 */ /* 0x000fe20009ffe4ff */
[C---:B------:R-:W-:Y:S01]  /*1c40*/  VIADD R19, R4.reuse, UR5 ;  /* 0x0000000504137c36 */ /* 0x040fe20008000000 */
[----:B------:R-:W-:Y:S02]  /*1c50*/  IADD3.X R3, PT, PT, RZ, UR11, RZ, P2, !PT ;  /* 0x0000000bff037c10 */ /* 0x000fe400097fe4ff */
[----:B------:R-:W-:Y:S01]  /*1c60*/  IADD3 R4, P3, PT, R4, UR10, RZ ;  /* 0x0000000a04047c10 */ /* 0x000fe2000ff7e0ff */
[----:B------:R2:W-:Y:S01]  /*1c70*/  STG.E.U8.STRONG.SYS desc[UR12][R12.64], R18 ;  /* 0x000000120c007986 */ /* 0x0005e2000c11510c */
[C---:B------:R-:W-:Y:S02]  /*1c80*/  IADD3 R10, P2, PT, R19.reuse, UR10, RZ ;  /* 0x0000000a130a7c10 */ /* 0x040fe4000ff5e0ff */
[----:B------:R-:W-:Y:S01]  /*1c90*/  IADD3.X R5, PT, PT, RZ, UR11, RZ, P3, !PT ;  /* 0x0000000bff057c10 */ /* 0x000fe20009ffe4ff */
[----:B------:R2:W-:Y:S01]  /*1ca0*/  STG.E.U8.STRONG.SYS desc[UR12][R2.64], R18 ;  /* 0x0000001202007986 */ /* 0x0005e2000c11510c */
[----:B------:R-:W-:Y:S01]  /*1cb0*/  IADD3 R19, PT, PT, R19, UR5, RZ ;  /* 0x0000000513137c10 */ /* 0x000fe2000fffe0ff */
[----:B------:R-:W-:-:S02]  /*1cc0*/  IMAD.X R11, RZ, RZ, UR11, P2 ;  /* 0x0000000bff0b7e24 */ /* 0x000fc400090e06ff */
[----:B------:R2:W-:Y:S01]  /*1cd0*/  STG.E.U8.STRONG.SYS desc[UR12][R4.64], R18 ;  /* 0x0000001204007986 */ /* 0x0005e2000c11510c */
[----:B------:R-:W-:-:S03]  /*1ce0*/  ISETP.GE.AND P2, PT, R19, UR6, PT ;  /* 0x0000000613007c0c */ /* 0x000fc6000bf46270 */
[----:B------:R2:W-:Y:S10]  /*1cf0*/  STG.E.U8.STRONG.SYS desc[UR12][R10.64], R18 ;  /* 0x000000120a007986 */ /* 0x0005f4000c11510c */
[----:B------:R-:W-:Y:S05]  /*1d00*/  @!P2 BRA `(.L_x_59) ;  /* 0xfffffffc00b4a947 */ /* 0x000fea000383ffff */
.L_x_55:
[----:B0-----:R-:W-:Y:S05]  /*1d10*/  BSYNC.RECONVERGENT B0 ;  /* 0x0000000000007941 */ /* 0x001fea0003800200 */
.L_x_45:
[----:B------:R-:W2:Y:S01]  /*1d20*/  LDCU.64 UR10, c[0x4][0x8] ;  /* 0x01000100ff0a77ac */ /* 0x000ea20008000a00 */
[----:B------:R-:W-:Y:S01]  /*1d30*/  ISETP.NE.AND P4, PT, R6, RZ, PT ;  /* 0x000000ff0600720c */ /* 0x000fe20003f85270 */
[----:B------:R-:W-:Y:S01]  /*1d40*/  IMAD.SHL.U32 R16, R16, 0x8, RZ ;  /* 0x0000000810107824 */ /* 0x000fe200078e00ff */
[----:B------:R-:W-:Y:S02]  /*1d50*/  ISETP.GT.U32.AND P3, PT, R6, 0x1ff, PT ;  /* 0x000001ff0600780c */ /* 0x000fe40003f64070 */
[----:B------:R-:W-:Y:S02]  /*1d60*/  MOV R33, 0x1 ;  /* 0x0000000100217802 */ /* 0x000fe40000000f00 */
[----:B--2---:R-:W-:-:S04]  /*1d70*/  IADD3 R18, P2, PT, R7, UR10, RZ ;  /* 0x0000000a07127c10 */ /* 0x004fc8000ff5e0ff */
[----:B------:R-:W-:-:S03]  /*1d80*/  IADD3.X R19, PT, PT, R9, UR11, RZ, P2, !PT ;  /* 0x0000000b09137c10 */ /* 0x000fc600097fe4ff */
[----:B------:R-:W-:Y:S06]  /*1d90*/  @P4 BRA `(.L_x_60) ;  /* 0x0000000000144947 */ /* 0x000fec0003800000 */
.L_x_61:
[----:B-1----:R-:W2:Y:S01]  /*1da0*/  LDG.E.U8.STRONG.SYS R2, desc[UR12][R18.64] ;  /* 0x0000000c12027981 */ /* 0x002ea2000c1f5100 */
[----:B------:R-:W-:Y:S05]  /*1db0*/  YIELD ;  /* 0x0000000000007946 */ /* 0x000fea0003800000 */
[----:B--2---:R-:W-:-:S13]  /*1dc0*/  ISETP.NE.AND P2, PT, R2, 0x1, PT ;  /* 0x000000010200780c */ /* 0x004fda0003f45270 */
[----:B------:R-:W-:Y:S05]  /*1dd0*/  @P2 BRA `(.L_x_61) ;  /* 0xfffffffc00f02947 */ /* 0x000fea000383ffff */
[----:B------:R0:W-:Y:S02]  /*1de0*/  STG.E.U8.STRONG.SYS desc[UR12][R18.64], RZ ;  /* 0x000000ff12007986 */ /* 0x0001e4000c11510c */
.L_x_60:
[----:B------:R-:W-:Y:S05]  /*1df0*/  WARPSYNC.ALL ;  /* 0x0000000000007948 */ /* 0x000fea0003800000 */
[----:B------:R-:W-:Y:S06]  /*1e00*/  BAR.SYNC.DEFER_BLOCKING 0x0 ;  /* 0x0000000000007b1d */ /* 0x000fec0000010000 */
[----:B------:R-:W-:Y:S06]  /*1e10*/  MEMBAR.SC.GPU ;  /* 0x0000000000007992 */ /* 0x000fec0000002000 */
[----:B------:R-:W-:-:S00]  /*1e20*/  ERRBAR ;  /* 0x00000000000079ab */ /* 0x000fc00000000000 */
[----:B------:R-:W-:Y:S06]  /*1e30*/  CGAERRBAR ;  /* 0x00000000000075ab */ /* 0x000fec0000000000 */
[----:B------:R-:W-:Y:S02]  /*1e40*/  CCTL.IVALL ;  /* 0x00000000ff00798f */ /* 0x000fe40002000000 */
[----:B------:R-:W-:Y:S06]  /*1e50*/  BAR.SYNC.DEFER_BLOCKING 0x0 ;  /* 0x0000000000007b1d */ /* 0x000fec0000010000 */
[----:B------:R-:W-:Y:S04]  /*1e60*/  BSSY.RECONVERGENT B0, `(.L_x_62) ;  /* 0x000001b000007945 */ /* 0x000fe80003800200 */
[----:B------:R-:W-:Y:S05]  /*1e70*/  @P3 BRA `(.L_x_63) ;  /* 0x0000000000643947 */ /* 0x000fea0003800000 */
[----:B------:R-:W-:Y:S02]  /*1e80*/  LOP3.LUT R10, R6, 0x7, RZ, 0xc0, !PT ;  /* 0x00000007060a7812 */ /* 0x000fe400078ec0ff */
[C---:B------:R-:W-:Y:S02]  /*1e90*/  LEA R5, R17.reuse, R16, 0x9 ;  /* 0x0000001011057211 */ /* 0x040fe400078e48ff */
[----:B-1----:R-:W-:Y:S02]  /*1ea0*/  LEA R3, R17, R10, 0x3 ;  /* 0x0000000a11037211 */ /* 0x002fe400078e18ff */
[----:B------:R-:W-:Y:S01]  /*1eb0*/  SHF.R.U32.HI R9, RZ, 0x3, R6 ;  /* 0x00000003ff097819 */ /* 0x000fe20000011606 */
[----:B------:R-:W-:Y:S01]  /*1ec0*/  IMAD.IADD R12, R5, 0x1, R10 ;  /* 0x00000001050c7824 */ /* 0x000fe200078e020a */
[----:B------:R-:W-:-:S07]  /*1ed0*/  LEA R20, R3, R16, 0x6 ;  /* 0x0000001003147211 */ /* 0x000fce00078e30ff */
.L_x_64:
[C---:B--2---:R-:W-:Y:S01]  /*1ee0*/  IMAD R3, R9.reuse, 0x41, R10 ;  /* 0x0000004109037824 */ /* 0x044fe200078e020a */
[----:B------:R-:W1:Y:S01]  /*1ef0*/  LDC.64 R4, c[0x0][0x380] ;  /* 0x0000e000ff047b82 */ /* 0x000e620000000a00 */
[C---:B------:R-:W-:Y:S02]  /*1f00*/  LEA R25, R9.reuse, R20, 0xc ;  /* 0x0000001409197211 */ /* 0x040fe400078e60ff */
[----:B------:R-:W-:Y:S02]  /*1f10*/  ISETP.GE.U32.AND P2, PT, R9, 0x30, PT ;  /* 0x000000300900780c */ /* 0x000fe40003f46070 */
[----:B------:R-:W-:Y:S01]  /*1f20*/  LEA R11, R3, R0, 0x2 ;  /* 0x00000000030b7211 */ /* 0x000fe200078e10ff */
[C---:B------:R-:W-:Y:S01]  /*1f30*/  IMAD R3, R9.reuse, 0x1000, R12 ;  /* 0x0000100009037824 */ /* 0x040fe200078e020c */
[----:B------:R-:W-:-:S03]  /*1f40*/  IADD3 R9, PT, PT, R9, 0x10, RZ ;  /* 0x0000001009097810 */ /* 0x000fc60007ffe0ff */
[----:B------:R-:W-:Y:S01]  /*1f50*/  IMAD R22, R10, 0x1c, R11 ;  /* 0x0000001c0a167824 */ /* 0x000fe200078e020b */
[----:B------:R-:W2:Y:S04]  /*1f60*/  LDS R13, [R11] ;  /* 0x000000000b0d7984 */ /* 0x000ea80000000800 */
[----:B------:R-:W3:Y:S04]  /*1f70*/  LDS R21, [R11+0xe0] ;  /* 0x0000e0000b157984 */ /* 0x000ee80000000800 */
[----:B------:R-:W4:Y:S04]  /*1f80*/  LDS R23, [R22] ;  /* 0x0000000016177984 */ /* 0x000f280000000800 */
[----:B------:R-:W5:Y:S01]  /*1f90*/  LDS R27, [R22+0x1c] ;  /* 0x00001c00161b7984 */ /* 0x000f620000000800 */
[----:B-1----:R-:W-:-:S04]  /*1fa0*/  IMAD.WIDE R2, R3, 0x4, R4 ;  /* 0x0000000403027825 */ /* 0x002fc800078e0204 */
[----:B------:R-:W-:Y:S01]  /*1fb0*/  IMAD.WIDE R4, R25, 0x4, R4 ;  /* 0x0000000419047825 */ /* 0x000fe200078e0204 */
[----:B--2---:R2:W-:Y:S04]  /*1fc0*/  STG.E desc[UR12][R2.64], R13 ;  /* 0x0000000d02007986 */ /* 0x0045e8000c10190c */
[----:B---3--:R2:W-:Y:S04]  /*1fd0*/  STG.E desc[UR12][R2.64+0x700], R21 ;  /* 0x0007001502007986 */ /* 0x0085e8000c10190c */
[----:B----4-:R2:W-:Y:S04]  /*1fe0*/  STG.E desc[UR12][R4.64], R23 ;  /* 0x0000001704007986 */ /* 0x0105e8000c10190c */
[----:B-----5:R2:W-:Y:S01]  /*1ff0*/  STG.E desc[UR12][R4.64+0x1c], R27 ;  /* 0x00001c1b04007986 */ /* 0x0205e2000c10190c */
[----:B------:R-:W-:Y:S05]  /*2000*/  @!P2 BRA `(.L_x_64) ;  /* 0xfffffffc00b4a947 */ /* 0x000fea000383ffff */
.L_x_63:
[----:B------:R-:W-:Y:S05]  /*2010*/  BSYNC.RECONVERGENT B0 ;  /* 0x0000000000007941 */ /* 0x000fea0003800200 */
.L_x_62:
[----:B------:R3:W-:Y:S01]  /*2020*/  @!P4 STG.E.U8.STRONG.SYS desc[UR12][R66.64], R33 ;  /* 0x000000214200c986 */ /* 0x0007e2000c11510c */
[----:B------:R-:W-:-:S13]  /*2030*/  ISETP.NE.AND P2, PT, R7, RZ, PT ;  /* 0x000000ff0700720c */ /* 0x000fda0003f45270 */
[----:B---3--:R-:W-:Y:S05]  /*2040*/  @P2 BRA `(.L_x_65) ;  /* 0x00000008006c2947 */ /* 0x008fea0003800000 */
[----:B------:R-:W-:Y:S01]  /*2050*/  ISETP.GE.AND P2, PT, R6, UR6, PT ;  /* 0x0000000606007c0c */ /* 0x000fe2000bf46270 */
[----:B------:R-:W3:-:S12]  /*2060*/  LDCU.64 UR10, c[0x4][0x8] ;  /* 0x01000100ff0a77ac */ /* 0x000ed80008000a00 */
[----:B------:R-:W-:Y:S05]  /*2070*/  @P2 BRA `(.L_x_66) ;  /* 0x0000000400402947 */ /* 0x000fea0003800000 */
[----:B------:R-:W-:Y:S01]  /*2080*/  BSSY B0, `(.L_x_67) ;  /* 0x0000010000007945 */ /* 0x000fe20003800000 */
[----:B-12---:R-:W-:-:S07]  /*2090*/  IMAD.MOV.U32 R3, RZ, RZ, R6 ;  /* 0x000000ffff037224 */ /* 0x006fce00078e0006 */
.L_x_70:
[----:B------:R-:W1:Y:S01]  /*20a0*/  LDCU.64 UR14, c[0x4][URZ] ;  /* 0x01000000ff0e77ac */ /* 0x000e620008000a00 */
[----:B------:R-:W-:Y:S01]  /*20b0*/  BSSY B1, `(.L_x_68) ;  /* 0x000000b000017945 */ /* 0x000fe20003800000 */
[----:B-1----:R-:W-:Y:S01]  /*20c0*/  MOV R68, UR14 ;  /* 0x0000000e00447c02 */ /* 0x002fe20008000f00 */
[----:B------:R-:W-:-:S03]  /*20d0*/  IMAD.U32 R8, RZ, RZ, UR15 ;  /* 0x0000000fff087e24 */ /* 0x000fc6000f8e00ff */
[C---:B------:R-:W-:Y:S02]  /*20e0*/  IADD3 R4, P2, PT, R3.reuse, R68, RZ ;  /* 0x0000004403047210 */ /* 0x040fe40007f5e0ff */
[----:B------:R-:W-:Y:S02]  /*20f0*/  IADD3 R3, PT, PT, R3, UR5, RZ ;  /* 0x0000000503037c10 */ /* 0x000fe4000fffe0ff */
[----:B------:R-:W-:Y:S02]  /*2100*/  IADD3.X R5, PT, PT, RZ, R8, RZ, P2, !PT ;  /* 0x00000008ff057210 */ /* 0x000fe400017fe4ff */
[----:B------:R-:W-:-:S13]  /*2110*/  ISETP.GE.AND P3, PT, R3, UR6, PT ;  /* 0x0000000603007c0c */ /* 0x000fda000bf66270 */
.L_x_69:
[----:B------:R-:W2:Y:S01]  /*2120*/  LDG.E.U8.STRONG.SYS R0, desc[UR12][R4.64] ;  /* 0x0000000c04007981 */ /* 0x000ea2000c1f5100 */
[----:B------:R-:W-:Y:S05]  /*2130*/  YIELD ;  /* 0x0000000000007946 */ /* 0x000fea0003800000 */
[----:B--2---:R-:W-:-:S13]  /*2140*/  ISETP.NE.AND P2, PT, R0, 0x1, PT ;  /* 0x000000010000780c */ /* 0x004fda0003f45270 */
[----:B------:R-:W-:Y:S05]  /*2150*/  @P2 BRA `(.L_x_69) ;  /* 0xfffffffc00f02947 */ /* 0x000fea000383ffff */
[----:B---3--:R-:W-:Y:S05]  /*2160*/  BSYNC B1 ;  /* 0x0000000000017941 */ /* 0x008fea0003800000 */
.L_x_68:
[----:B------:R-:W-:Y:S05]  /*2170*/  @!P3 BRA `(.L_x_70) ;  /* 0xfffffffc00c8b947 */ /* 0x000fea000383ffff */
[----:B------:R-:W-:Y:S05]  /*2180*/  BSYNC B0 ;  /* 0x0000000000007941 */ /* 0x000fea0003800000 */
.L_x_67:
[----:B------:R-:W1:Y:S01]  /*2190*/  I2F.U32.RP R4, UR5 ;  /* 0x0000000500047d06 */ /* 0x000e620008209000 */
[----:B------:R-:W-:Y:S01]  /*21a0*/  VIADD R5, R40, UR9 ;  /* 0x0000000928057c36 */ /* 0x000fe20008000000 */
[----:B------:R-:W-:Y:S01]  /*21b0*/  ISETP.NE.U32.AND P4, PT, RZ, UR5, PT ;  /* 0x00000005ff007c0c */ /* 0x000fe2000bf85070 */
[----:B------:R-:W-:Y:S02]  /*21c0*/  BSSY.RECONVERGENT B0, `(.L_x_71) ;  /* 0x0000028000007945 */ /* 0x000fe40003800200 */
[----:B------:R-:W-:-:S04]  /*21d0*/  IMAD R0, R5, UR8, R14 ;  /* 0x0000000805007c24 */ /* 0x000fc8000f8e020e */
[----:B------:R-:W-:-:S05]  /*21e0*/  IMAD R0, R0, UR7, R15 ;  /* 0x0000000700007c24 */ /* 0x000fca000f8e020f */
[C---:B------:R-:W-:Y:S01]  /*21f0*/  ISETP.GE.AND P2, PT, R0.reuse, UR6, PT ;  /* 0x0000000600007c0c */ /* 0x040fe2000bf46270 */
[----:B-1----:R-:W1:Y:S01]  /*2200*/  MUFU.RCP R4, R4 ;  /* 0x0000000400047308 */ /* 0x002e620000001000 */
[----:B------:R-:W-:Y:S02]  /*2210*/  VIMNMX R5, PT, PT, R0, UR6, !PT ;  /* 0x0000000600057c48 */ /* 0x000fe4000ffe0100 */
[----:B-1----:R-:W-:Y:S02]  /*2220*/  IADD3 R2, PT, PT, R4, 0xffffffe, RZ ;  /* 0x0ffffffe04027810 */ /* 0x002fe40007ffe0ff */
[----:B------:R-:W-:-:S03]  /*2230*/  SEL R4, RZ, 0x1, P2 ;  /* 0x00000001ff047807 */ /* 0x000fc60001000000 */
[----:B------:R1:W2:Y:S01]  /*2240*/  F2I.FTZ.U32.TRUNC.NTZ R3, R2 ;  /* 0x0000000200037305 */ /* 0x0002a2000021f000 */
[----:B------:R-:W-:Y:S01]  /*2250*/  IADD3 R5, PT, PT, R5, -R0, -R4 ;  /* 0x8000000005057210 */ /* 0x000fe20007ffe804 */
[----:B-1----:R-:W-:Y:S01]  /*2260*/  HFMA2 R2, -RZ, RZ, 0, 0 ;  /* 0x00000000ff027431 */ /* 0x002fe200000001ff */
[----:B--2---:R-:W-:-:S05]  /*2270*/  IADD3 R9, PT, PT, RZ, -R3, RZ ;  /* 0x80000003ff097210 */ /* 0x004fca0007ffe0ff */
[----:B------:R-:W-:-:S04]  /*2280*/  IMAD R9, R9, UR5, RZ ;  /* 0x0000000509097c24 */ /* 0x000fc8000f8e02ff */
[----:B------:R-:W-:Y:S01]  /*2290*/  IMAD.HI.U32 R2, R3, R9, R2 ;  /* 0x0000000903027227 */ /* 0x000fe200078e0002 */
[----:B------:R-:W-:-:S05]  /*22a0*/  MOV R9, R6 ;  /* 0x0000000600097202 */ /* 0x000fca0000000f00 */
[----:B------:R-:W-:-:S04]  /*22b0*/  IMAD.HI.U32 R3, R2, R5, RZ ;  /* 0x0000000502037227 */ /* 0x000fc800078e00ff */
[----:B------:R-:W-:-:S04]  /*22c0*/  IMAD.MOV R0, RZ, RZ, -R3 ;  /* 0x000000ffff007224 */ /* 0x000fc800078e0a03 */
[----:B------:R-:W-:-:S05]  /*22d0*/  IMAD R0, R0, UR5, R5 ;  /* 0x0000000500007c24 */ /* 0x000fca000f8e0205 */
[----:B------:R-:W-:-:S13]  /*22e0*/  ISETP.GE.U32.AND P2, PT, R0, UR5, PT ;  /* 0x0000000500007c0c */ /* 0x000fda000bf46070 */
[----:B------:R-:W-:Y:S02]  /*22f0*/  @P2 IADD3 R0, PT, PT, R0, -UR5, RZ ;  /* 0x8000000500002c10 */ /* 0x000fe4000fffe0ff */
[----:B------:R-:W-:Y:S02]  /*2300*/  @P2 IADD3 R3, PT, PT, R3, 0x1, RZ ;  /* 0x0000000103032810 */ /* 0x000fe40007ffe0ff */
        /* <DEDUP_REMOVED lines=8> */
[----:B------:R-:W-:Y:S01]  /*2390*/  VIADD R3, R3, 0x1 ;  /* 0x0000000103037836 */ /* 0x000fe20000000000 */
[----:B------:R-:W-:Y:S02]  /*23a0*/  MOV R0, RZ ;  /* 0x000000ff00007202 */ /* 0x000fe40000000f00 */
[----:B------:R-:W-:Y:S02]  /*23b0*/  MOV R9, R6 ;  /* 0x0000000600097202 */ /* 0x000fe40000000f00 */
[----:B------:R-:W-:-:S07]  /*23c0*/  LOP3.LUT R5, R3, 0x3, RZ, 0xc0, !PT ;  /* 0x0000000303057812 */ /* 0x000fce00078ec0ff */
.L_x_73:
[C---:B-1----:R-:W-:Y:S02]  /*23d0*/  IADD3 R2, P2, PT, R9.reuse, R68, RZ ;  /* 0x0000004409027210 */ /* 0x042fe40007f5e0ff */
[----:B------:R-:W-:Y:S02]  /*23e0*/  IADD3 R0, PT, PT, R0, 0x1, RZ ;  /* 0x0000000100007810 */ /* 0x000fe40007ffe0ff */
[----:B------:R-:W-:Y:S01]  /*23f0*/  IADD3 R9, PT, PT, R9, UR5, RZ ;  /* 0x0000000509097c10 */ /* 0x000fe2000fffe0ff */
[----:B------:R-:W-:Y:S01]  /*2400*/  IMAD.X R3, RZ, RZ, R8, P2 ;  /* 0x000000ffff037224 */ /* 0x000fe200010e0608 */
[----:B------:R-:W-:-:S04]  /*2410*/  ISETP.NE.AND P2, PT, R0, R5, PT ;  /* 0x000000050000720c */ /* 0x000fc80003f45270 */
[----:B------:R1:W-:Y:S09]  /*2420*/  STG.E.U8.STRONG.SYS desc[UR12][R2.64], RZ ;  /* 0x000000ff02007986 */ /* 0x0003f2000c11510c */
[----:B------:R-:W-:Y:S05]  /*2430*/  @P2 BRA `(.L_x_73) ;  /* 0xfffffffc00e42947 */ /* 0x000fea000383ffff */
.L_x_72:
[----:B------:R-:W-:Y:S05]  /*2440*/  BSYNC.RECONVERGENT B0 ;  /* 0x0000000000007941 */ /* 0x000fea0003800200 */
.L_x_71:
[----:B------:R-:W-:Y:S05]  /*2450*/  @!P3 BRA `(.L_x_66) ;  /* 0x000000000048b947 */ /* 0x000fea0003800000 */
.L_x_74:
[C---:B-1----:R-:W-:Y:S01]  /*2460*/  VIADD R3, R9.reuse, UR5 ;  /* 0x0000000509037c36 */ /* 0x042fe20008000000 */
[----:B------:R-:W-:-:S04]  /*2470*/  IADD3 R12, P3, PT, R9, R68, RZ ;  /* 0x00000044090c7210 */ /* 0x000fc80007f7e0ff */
[C---:B------:R-:W-:Y:S02]  /*2480*/  IADD3 R5, PT, PT, R3.reuse, UR5, RZ ;  /* 0x0000000503057c10 */ /* 0x040fe4000fffe0ff */
[----:B------:R-:W-:Y:S02]  /*2490*/  IADD3 R2, P2, PT, R3, R68, RZ ;  /* 0x0000004403027210 */ /* 0x000fe40007f5e0ff */
[-C--:B------:R-:W-:Y:S01]  /*24a0*/  IADD3.X R13, PT, PT, RZ, R8.reuse, RZ, P3, !PT ;  /* 0x00000008ff0d7210 */ /* 0x080fe20001ffe4ff */
[C---:B------:R-:W-:Y:S01]  /*24b0*/  VIADD R9, R5.reuse, UR5 ;  /* 0x0000000505097c36 */ /* 0x040fe20008000000 */
[----:B------:R-:W-:Y:S02]  /*24c0*/  IADD3.X R3, PT, PT, RZ, R8, RZ, P2, !PT ;  /* 0x00000008ff037210 */ /* 0x000fe400017fe4ff */
[-C--:B------:R-:W-:Y:S01]  /*24d0*/  IADD3 R4, P3, PT, R5, R68.reuse, RZ ;  /* 0x0000004405047210 */ /* 0x080fe20007f7e0ff */
[----:B------:R4:W-:Y:S01]  /*24e0*/  STG.E.U8.STRONG.SYS desc[UR12][R12.64], RZ ;  /* 0x000000ff0c007986 */ /* 0x0009e2000c11510c */
[----:B------:R-:W-:-:S02]  /*24f0*/  IADD3 R10, P2, PT, R9, R68, RZ ;  /* 0x00000044090a7210 */ /* 0x000fc40007f5e0ff */
[----:B------:R-:W-:Y:S01]  /*2500*/  IADD3.X R5, PT, PT, RZ, R8, RZ, P3, !PT ;  /* 0x00000008ff057210 */ /* 0x000fe20001ffe4ff */
[----:B------:R4:W-:Y:S01]  /*2510*/  STG.E.U8.STRONG.SYS desc[UR12][R2.64], RZ ;  /* 0x000000ff02007986 */ /* 0x0009e2000c11510c */
[----:B------:R-:W-:Y:S01]  /*2520*/  IADD3 R9, PT, PT, R9, UR5, RZ ;  /* 0x0000000509097c10 */ /* 0x000fe2000fffe0ff */
[----:B------:R-:W-:Y:S02]  /*2530*/  IMAD.X R11, RZ, RZ, R8, P2 ;  /* 0x000000ffff0b7224 */ /* 0x000fe400010e0608 */
[----:B------:R4:W-:Y:S01]  /*2540*/  STG.E.U8.STRONG.SYS desc[UR12][R4.64], RZ ;  /* 0x000000ff04007986 */ /* 0x0009e2000c11510c */
[----:B------:R-:W-:-:S03]  /*2550*/  ISETP.GE.AND P2, PT, R9, UR6, PT ;  /* 0x0000000609007c0c */ /* 0x000fc6000bf46270 */
[----:B------:R4:W-:Y:S10]  /*2560*/  STG.E.U8.STRONG.SYS desc[UR12][R10.64], RZ ;  /* 0x000000ff0a007986 */ /* 0x0009f4000c11510c */
[----:B----4-:R-:W-:Y:S05]  /*2570*/  @!P2 BRA `(.L_x_74) ;  /* 0xfffffffc00b8a947 */ /* 0x010fea000383ffff */
.L_x_66:
[----:B------:R-:W-:Y:S01]  /*2580*/  ISETP.GE.AND P2, PT, R6, UR6, PT ;  /* 0x0000000606007c0c */ /* 0x000fe2000bf46270 */
[----:B------:R-:W-:Y:S05]  /*2590*/  WARPSYNC.ALL ;  /* 0x0000000000007948 */ /* 0x000fea0003800000 */
[----:B------:R-:W-:Y:S06]  /*25a0*/  BAR.SYNC.DEFER_BLOCKING 0x0 ;  /* 0x0000000000007b1d */ /* 0x000fec0000010000 */
[----:B------:R-:W-:Y:S04]  /*25b0*/  BSSY.RECONVERGENT B0, `(.L_x_65) ;  /* 0x0000044000007945 */ /* 0x000fe80003800200 */
[----:B------:R-:W-:Y:S05]  /*25c0*/  @P2 BRA `(.L_x_75) ;  /* 0x0000000400082947 */ /* 0x000fea0003800000 */
[----:B--2---:R-:W2:Y:S01]  /*25d0*/  I2F.U32.RP R4, UR5 ;  /* 0x0000000500047d06 */ /* 0x004ea20008209000 */
[----:B------:R-:W-:Y:S01]  /*25e0*/  VIADD R5, R40, UR9 ;  /* 0x0000000928057c36 */ /* 0x000fe20008000000 */
[----:B------:R-:W-:Y:S01]  /*25f0*/  ISETP.NE.U32.AND P4, PT, RZ, UR5, PT ;  /* 0x00000005ff007c0c */ /* 0x000fe2000bf85070 */
[----:B------:R-:W-:Y:S02]  /*2600*/  BSSY.RECONVERGENT B1, `(.L_x_76) ;  /* 0x000002a000017945 */ /* 0x000fe40003800200 */
[----:B------:R-:W-:-:S04]  /*2610*/  IMAD R0, R5, UR8, R14 ;  /* 0x0000000805007c24 */ /* 0x000fc8000f8e020e */
[----:B------:R-:W-:-:S05]  /*2620*/  IMAD R0, R0, UR7, R15 ;  /* 0x0000000700007c24 */ /* 0x000fca000f8e020f */
[C---:B------:R-:W-:Y:S01]  /*2630*/  ISETP.GE.AND P2, PT, R0.reuse, UR6, PT ;  /* 0x0000000600007c0c */ /* 0x040fe2000bf46270 */
[----:B--2---:R-:W1:Y:S01]  /*2640*/  MUFU.RCP R4, R4 ;  /* 0x0000000400047308 */ /* 0x004e620000001000 */
        /* <DEDUP_REMOVED lines=24> */
[----:B------:R-:W1:Y:S01]  /*27d0*/  LDC.64 R10, c[0x4][0x8] ;  /* 0x01000200ff0a7b82 */ /* 0x000e620000000a00 */
[----:B------:R-:W-:Y:S01]  /*27e0*/  IADD3 R3, PT, PT, R3, 0x1, RZ ;  /* 0x0000000103037810 */ /* 0x000fe20007ffe0ff */
[----:B------:R-:W-:Y:S01]  /*27f0*/  IMAD.MOV.U32 R4, RZ, RZ, 0x1 ;  /* 0x00000001ff047424 */ /* 0x000fe200078e00ff */
[----:B------:R-:W-:Y:S01]  /*2800*/  MOV R0, RZ ;  /* 0x000000ff00007202 */ /* 0x000fe20000000f00 */
[----:B------:R-:W-:Y:S01]  /*2810*/  IMAD.MOV.U32 R9, RZ, RZ, R6 ;  /* 0x000000ffff097224 */ /* 0x000fe200078e0006 */
[----:B------:R-:W-:-:S07]  /*2820*/  LOP3.LUT R5, R3, 0x3, RZ, 0xc0, !PT ;  /* 0x0000000303057812 */ /* 0x000fce00078ec0ff */
.L_x_78:
[C---:B-12---:R-:W-:Y:S01]  /*2830*/  IADD3 R2, P2, PT, R9.reuse, R10, RZ ;  /* 0x0000000a09027210 */ /* 0x046fe20007f5e0ff */
[----:B------:R-:W-:Y:S01]  /*2840*/  VIADD R9, R9, UR5 ;  /* 0x0000000509097c36 */ /* 0x000fe20008000000 */
[----:B------:R-:W-:Y:S02]  /*2850*/  IADD3 R0, PT, PT, R0, 0x1, RZ ;  /* 0x0000000100007810 */ /* 0x000fe40007ffe0ff */
[----:B------:R-:W-:Y:S02]  /*2860*/  IADD3.X R3, PT, PT, RZ, R11, RZ, P2, !PT ;  /* 0x0000000bff037210 */ /* 0x000fe400017fe4ff */
[----:B------:R-:W-:-:S03]  /*2870*/  ISETP.NE.AND P2, PT, R0, R5, PT ;  /* 0x000000050000720c */ /* 0x000fc60003f45270 */
[----:B------:R2:W-:Y:S10]  /*2880*/  STG.E.U8.STRONG.SYS desc[UR12][R2.64], R4 ;  /* 0x0000000402007986 */ /* 0x0005f4000c11510c */
[----:B------:R-:W-:Y:S05]  /*2890*/  @P2 BRA `(.L_x_78) ;  /* 0xfffffffc00e42947 */ /* 0x000fea000383ffff */
.L_x_77:
[----:B---3--:R-:W-:Y:S05]  /*28a0*/  BSYNC.RECONVERGENT B1 ;  /* 0x0000000000017941 */ /* 0x008fea0003800200 */
.L_x_76:
[----:B------:R-:W-:Y:S05]  /*28b0*/  @!P3 BRA `(.L_x_75) ;  /* 0x00000000004cb947 */ /* 0x000fea0003800000 */
.L_x_79:
[C---:B--2-4-:R-:W-:Y:S01]  /*28c0*/  IADD3 R2, PT, PT, R9.reuse, UR5, RZ ;  /* 0x0000000509027c10 */ /* 0x054fe2000fffe0ff */
[----:B------:R-:W-:Y:S01]  /*28d0*/  IMAD.MOV.U32 R0, RZ, RZ, 0x1 ;  /* 0x00000001ff007424 */ /* 0x000fe200078e00ff */
[----:B------:R-:W-:Y:S02]  /*28e0*/  IADD3 R12, P3, PT, R9, UR10, RZ ;  /* 0x0000000a090c7c10 */ /* 0x000fe4000ff7e0ff */
        /* <DEDUP_REMOVED lines=16> */
.L_x_75:
[----:B---3--:R-:W-:Y:S05]  /*29f0*/  BSYNC.RECONVERGENT B0 ;  /* 0x0000000000007941 */ /* 0x008fea0003800200 */
.L_x_65:
[----:B--2-4-:R-:W2:Y:S01]  /*2a00*/  I2F.U32.RP R4, UR5 ;  /* 0x0000000500047d06 */ /* 0x014ea20008209000 */
[----:B------:R-:W-:Y:S02]  /*2a10*/  IADD3 R5, PT, PT, R40, UR9, RZ ;  /* 0x0000000928057c10 */ /* 0x000fe4000fffe0ff */
[----:B------:R-:W-:Y:S02]  /*2a20*/  ISETP.NE.AND P4, PT, R6, RZ, PT ;  /* 0x000000ff0600720c */ /* 0x000fe40003f85270 */
[----:B------:R-:W-:Y:S01]  /*2a30*/  LEA R17, R17, R60, 0x3 ;  /* 0x0000003c11117211 */ /* 0x000fe200078e18ff */
[----:B------:R-:W-:-:S04]  /*2a40*/  IMAD R0, R5, UR8, R14 ;  /* 0x0000000805007c24 */ /* 0x000fc8000f8e020e */
[--C-:B------:R-:W-:Y:S02]  /*2a50*/  IMAD R0, R0, UR7, R15.reuse ;  /* 0x0000000700007c24 */ /* 0x100fe4000f8e020f */
[----:B------:R-:W-:Y:S01]  /*2a60*/  IMAD R15, R14, 0x4, R15 ;  /* 0x000000040e0f7824 */ /* 0x000fe200078e020f */
[----:B--2---:R-:W1:Y:S02]  /*2a70*/  MUFU.RCP R4, R4 ;  /* 0x0000000400047308 */ /* 0x004e640000001000 */
[----:B------:R-:W-:Y:S01]  /*2a80*/  ISETP.GE.AND P2, PT, R0, UR6, PT ;  /* 0x0000000600007c0c */ /* 0x000fe2000bf46270 */
[----:B------:R-:W-:Y:S01]  /*2a90*/  IMAD R15, R40, 0xd, R15 ;  /* 0x0000000d280f7824 */ /* 0x000fe200078e020f */
[----:B------:R-:W-:Y:S02]  /*2aa0*/  VIMNMX R5, PT, PT, R0, UR6, !PT ;  /* 0x0000000600057c48 */ /* 0x000fe4000ffe0100 */
[----:B------:R-:W-:Y:S02]  /*2ab0*/  SEL R37, RZ, 0x1, P2 ;  /* 0x00000001ff257807 */ /* 0x000fe40001000000 */
[----:B------:R-:W-:-:S02]  /*2ac0*/  LOP3.LUT P2, R59, R59, 0xff, RZ, 0xc0, !PT ;  /* 0x000000ff3b3b7812 */ /* 0x000fc4000784c0ff */
[----:B------:R-:W-:Y:S02]  /*2ad0*/  IADD3 R5, PT, PT, R5, -R0, -R37 ;  /* 0x8000000005057210 */ /* 0x000fe40007ffe825 */
[----:B------:R-:W-:-:S04]  /*2ae0*/  ISETP.EQ.OR P2, PT, R59, 0x9, !P2 ;  /* 0x000000093b00780c */ /* 0x000fc80005742670 */
[----:B------:R-:W-:Y:S02]  /*2af0*/  ISETP.LT.U32.OR P2, PT, R15, 0xa, P2 ;  /* 0x0000000a0f00780c */ /* 0x000fe40001741470 */
[----:B-1----:R-:W-:-:S04]  /*2b00*/  IADD3 R2, PT, PT, R4, 0xffffffe, RZ ;  /* 0x0ffffffe04027810 */ /* 0x002fc80007ffe0ff */
[----:B------:R1:W2:Y:S02]  /*2b10*/  F2I.FTZ.U32.TRUNC.NTZ R3, R2 ;  /* 0x0000000200037305 */ /* 0x0002a4000021f000 */
[----:B-1----:R-:W-:Y:S02]  /*2b20*/  HFMA2 R2, -RZ, RZ, 0, 0 ;  /* 0x00000000ff027431 */ /* 0x002fe400000001ff */
[----:B--2---:R-:W-:-:S04]  /*2b30*/  IMAD.MOV R9, RZ, RZ, -R3 ;  /* 0x000000ffff097224 */ /* 0x004fc800078e0a03 */
[----:B------:R-:W-:-:S04]  /*2b40*/  IMAD R9, R9, UR5, RZ ;  /* 0x0000000509097c24 */ /* 0x000fc8000f8e02ff */
[----:B------:R-:W-:-:S06]  /*2b50*/  IMAD.HI.U32 R2, R3, R9, R2 ;  /* 0x0000000903027227 */ /* 0x000fcc00078e0002 */
[----:B------:R-:W-:-:S05]  /*2b60*/  IMAD.HI.U32 R2, R2, R5, RZ ;  /* 0x0000000502027227 */ /* 0x000fca00078e00ff */
[----:B------:R-:W-:-:S05]  /*2b70*/  IADD3 R0, PT, PT, -R2, RZ, RZ ;  /* 0x000000ff02007210 */ /* 0x000fca0007ffe1ff */
[----:B------:R-:W-:Y:S01]  /*2b80*/  IMAD R5, R0, UR5, R5 ;  /* 0x0000000500057c24 */ /* 0x000fe2000f8e0205 */
[----:B------:R-:W-:-:S04]  /*2b90*/  IADD3 R0, PT, PT, R16, -0x1, R58 ;  /* 0xffffffff10007810 */ /* 0x000fc80007ffe03a */
[----:B------:R-:W-:Y:S02]  /*2ba0*/  ISETP.GE.U32.AND P6, PT, R5, UR5, PT ;  /* 0x0000000505007c0c */ /* 0x000fe4000bfc6070 */
[----:B------:R-:W-:-:S11]  /*2bb0*/  ISETP.NE.AND P3, PT, R0, 0x40, PT ;  /* 0x000000400000780c */ /* 0x000fd60003f65270 */
[----:B------:R-:W-:Y:S01]  /*2bc0*/  @P6 IADD3 R5, PT, PT, R5, -UR5, RZ ;  /* 0x8000000505056c10 */ /* 0x000fe2000fffe0ff */
[----:B------:R-:W-:Y:S06]  /*2bd0*/  @P4 BRA `(.L_x_80) ;  /* 0x0000000000144947 */ /* 0x000fec0003800000 */
.L_x_81:
[----:B------:R-:W2:Y:S01]  /*2be0*/  LDG.E.U8.STRONG.SYS R3, desc[UR12][R18.64] ;  /* 0x0000000c12037981 */ /* 0x000ea2000c1f5100 */
[----:B------:R-:W-:Y:S05]  /*2bf0*/  YIELD ;  /* 0x0000000000007946 */ /* 0x000fea0003800000 */
[----:B--2---:R-:W-:-:S13]  /*2c00*/  ISETP.NE.AND P4, PT, R3, 0x1, PT ;  /* 0x000000010300780c */ /* 0x004fda0003f85270 */
[----:B------:R-:W-:Y:S05]  /*2c10*/  @P4 BRA `(.L_x_81) ;  /* 0xfffffffc00f04947 */ /* 0x000fea000383ffff */
[----:B------:R1:W-:Y:S02]  /*2c20*/  STG.E.U8.STRONG.SYS desc[UR12][R18.64], RZ ;  /* 0x000000ff12007986 */ /* 0x0003e4000c11510c */
.L_x_80:
[----:B------:R-:W-:Y:S05]  /*2c30*/  WARPSYNC.ALL ;  /* 0x0000000000007948 */ /* 0x000fea0003800000 */
[----:B------:R-:W-:Y:S01]  /*2c40*/  BAR.SYNC.DEFER_BLOCKING 0x0 ;  /* 0x0000000000007b1d */ /* 0x000fe20000010000 */
[----:B------:R-:W-:Y:S02]  /*2c50*/  ISETP.GE.U32.AND P5, PT, R5, UR5, PT ;  /* 0x0000000505007c0c */ /* 0x000fe4000bfa6070 */
[----:B------:R-:W-:Y:S02]  /*2c60*/  ISETP.NE.U32.AND P4, PT, RZ, UR5, PT ;  /* 0x00000005ff007c0c */ /* 0x000fe4000bf85070 */
[C---:B------:R-:W-:Y:S01]  /*2c70*/  ISETP.EQ.OR P3, PT, R17.reuse, RZ, !P3 ;  /* 0x000000ff1100720c */ /* 0x040fe20005f62670 */
[----:B------:R-:W-:Y:S01]  /*2c80*/  VIADD R17, R17, 0xffffffff ;  /* 0xffffffff11117836 */ /* 0x000fe20000000000 */
[----:B------:R-:W-:-:S02]  /*2c90*/  @P6 IADD3 R2, PT, PT, R2, 0x1, RZ ;  /* 0x0000000102026810 */ /* 0x000fc40007ffe0ff */
[----:B------:R-:W-:Y:S01]  /*2ca0*/  ISETP.LT.OR P3, PT, R0, RZ, P3 ;  /* 0x000000ff0000720c */ /* 0x000fe20001f61670 */
[C---:B------:R-:W-:Y:S01]  /*2cb0*/  IMAD R0, R17.reuse, 0x40, R0 ;  /* 0x0000004011007824 */ /* 0x040fe200078e0200 */
[----:B------:R-:W-:Y:S02]  /*2cc0*/  IADD3 R60, PT, PT, R60, -0x1, RZ ;  /* 0xffffffff3c3c7810 */ /* 0x000fe40007ffe0ff */
[----:B------:R-:W-:Y:S02]  /*2cd0*/  ISETP.EQ.OR P3, PT, R17, 0x40, P3 ;  /* 0x000000401100780c */ /* 0x000fe40001f62670 */
[----:B------:R-:W-:Y:S02]  /*2ce0*/  @P5 IADD3 R2, PT, PT, R2, 0x1, RZ ;  /* 0x0000000102025810 */ /* 0x000fe40007ffe0ff */
[----:B------:R-:W-:Y:S02]  /*2cf0*/  IADD3 R68, P5, PT, R6, R68, RZ ;  /* 0x0000004406447210 */ /* 0x000fe40007fbe0ff */
[----:B------:R-:W-:-:S02]  /*2d00*/  ISETP.EQ.OR P2, PT, R60, 0x8, P2 ;  /* 0x000000083c00780c */ /* 0x000fc40001742670 */
[----:B------:R-:W-:Y:S01]  /*2d10*/  @!P4 LOP3.LUT R2, RZ, UR5, RZ, 0x33, !PT ;  /* 0x00000005ff02cc12 */ /* 0x000fe2000f8e33ff */
[----:B------:R-:W-:Y:S06]  /*2d20*/  MEMBAR.SC.GPU ;  /* 0x0000000000007992 */ /* 0x000fec0000002000 */
[----:B------:R-:W-:-:S00]  /*2d30*/  ERRBAR ;  /* 0x00000000000079ab */ /* 0x000fc00000000000 */
[----:B------:R-:W-:Y:S06]  /*2d40*/  CGAERRBAR ;  /* 0x00000000000075ab */ /* 0x000fec0000000000 */
[----:B------:R-:W-:Y:S01]  /*2d50*/  CCTL.IVALL ;  /* 0x00000000ff00798f */ /* 0x000fe20002000000 */
[----:B------:R-:W-:Y:S01]  /*2d60*/  IADD3 R37, PT, PT, R37, R2, RZ ;  /* 0x0000000225257210 */ /* 0x000fe20007ffe0ff */
[----:B------:R-:W-:Y:S01]  /*2d70*/  IMAD.X R69, RZ, RZ, R8, P5 ;  /* 0x000000ffff457224 */ /* 0x000fe200028e0608 */
[----:B------:R-:W-:-:S06]  /*2d80*/  UMOV UR4, URZ ;  /* 0x000000ff00047c82 */ /* 0x000fcc0008000000 */
.L_x_122:
[----:B------:R-:W-:Y:S01]  /*2d90*/  HFMA2 R51, -RZ, RZ, 0, 0 ;  /* 0x00000000ff337431 */ /* 0x000fe200000001ff */
[----:B------:R-:W-:Y:S01]  /*2da0*/  CS2R R62, SRZ ;  /* 0x00000000003e7805 */ /* 0x000fe2000001ff00 */
[----:B------:R-:W-:Y:S01]  /*2db0*/  HFMA2 R64, -RZ, RZ, 0, 0 ;  /* 0x00000000ff407431 */ /* 0x000fe200000001ff */
[----:B------:R-:W-:Y:S01]  /*2dc0*/  MOV R61, RZ ;  /* 0x000000ff003d7202 */ /* 0x000fe20000000f00 */
[----:B------:R-:W-:Y:S02]  /*2dd0*/  HFMA2 R38, -RZ, RZ, 0, 0 ;  /* 0x00000000ff267431 */ /* 0x000fe400000001ff */
[----:B------:R-:W-:Y:S01]  /*2de0*/  IMAD.MOV.U32 R59, RZ, RZ, RZ ;  /* 0x000000ffff3b7224 */ /* 0x000fe200078e00ff */
[----:B------:R-:W-:Y:S02]  /*2df0*/  MOV R36, RZ ;  /* 0x000000ff00247202 */ /* 0x000fe40000000f00 */
[----:B-1----:R-:W-:Y:S02]  /*2e00*/  CS2R R34, SRZ ;  /* 0x0000000000227805 */ /* 0x002fe4000001ff00 */
[----:B---34-:R-:W-:Y:S01]  /*2e10*/  CS2R R8, SRZ ;  /* 0x0000000000087805 */ /* 0x018fe2000001ff00 */
[----:B------:R-:W-:Y:S01]  /*2e20*/  IMAD.MOV.U32 R57, RZ, RZ, RZ ;  /* 0x000000ffff397224 */ /* 0x000fe200078e00ff */
        /* <DEDUP_REMOVED lines=9> */
[----:B--2---:R-:W-:-:S07]  /*2ec0*/  CS2R R32, SRZ ;  /* 0x0000000000207805 */ /* 0x004fce000001ff00 */
.L_x_88:
[----:B------:R-:W2:Y:S01]  /*2ed0*/  S2R R3, SR_TID.Y ;  /* 0x0000000000037919 */ /* 0x000ea20000002200 */
[----:B------:R-:W-:Y:S01]  /*2ee0*/  BSSY.RECONVERGENT B0, `(.L_x_82) ;  /* 0x000001e000007945 */ /* 0x000fe20003800200 */
[----:B------:R-:W2:Y:S01]  /*2ef0*/  S2R R2, SR_TID.X ;  /* 0x0000000000027919 */ /* 0x000ea20000002100 */
[----:B------:R-:W3:Y:S01]  /*2f00*/  S2R R42, SR_TID.Z ;  /* 0x00000000002a7919 */ /* 0x000ee20000002300 */
[----:B--2---:R-:W-:-:S04]  /*2f10*/  LEA R13, R3, R2, 0x2 ;  /* 0x00000002030d7211 */ /* 0x004fc800078e10ff */
[----:B------:R-:W-:Y:S01]  /*2f20*/  ISETP.GE.U32.AND P4, PT, R13, 0xd, PT ;  /* 0x0000000d0d00780c */ /* 0x000fe20003f86070 */
[----:B---3--:R-:W-:-:S05]  /*2f30*/  IMAD R12, R42, 0xd, R13 ;  /* 0x0000000d2a0c7824 */ /* 0x008fca00078e020d */
[----:B------:R-:W-:-:S13]  /*2f40*/  ISETP.LT.U32.AND P4, PT, R12, 0x64, !P4 ;  /* 0x000000640c00780c */ /* 0x000fda0006781070 */
[----:B------:R-:W-:Y:S05]  /*2f50*/  @!P4 BRA `(.L_x_83) ;  /* 0x000000000058c947 */ /* 0x000fea0003800000 */
[----:B------:R-:W2:Y:S01]  /*2f60*/  S2R R14, SR_CgaCtaId ;  /* 0x00000000000e7919 */ /* 0x000ea20000008800 */
[----:B------:R-:W-:-:S04]  /*2f70*/  MOV R13, 0x400 ;  /* 0x00000400000d7802 */ /* 0x000fc80000000f00 */
[----:B--2---:R-:W-:-:S05]  /*2f80*/  LEA R15, R14, R13, 0x18 ;  /* 0x0000000d0e0f7211 */ /* 0x004fca00078ec0ff */
[----:B------:R-:W-:Y:S01]  /*2f90*/  IMAD R17, R12, 0x4, R15 ;  /* 0x000000040c117824 */ /* 0x000fe200078e020f */
[----:B------:R-:W-:Y:S06]  /*2fa0*/  @!P2 BRA `(.L_x_84) ;  /* 0x000000000028a947 */ /* 0x000fec0003800000 */
[----:B------:R-:W-:Y:S01]  /*2fb0*/  BSSY.RECONVERGENT B1, `(.L_x_85) ;  /* 0x0000007000017945 */ /* 0x000fe20003800200 */
[----:B------:R-:W-:-:S03]  /*2fc0*/  MOV R12, RZ ;  /* 0x000000ff000c7202 */ /* 0x000fc60000000f00 */
[----:B------:R-:W-:Y:S05]  /*2fd0*/  @P3 BRA `(.L_x_86) ;  /* 0x0000000000103947 */ /* 0x000fea0003800000 */
[----:B------:R-:W2:Y:S01]  /*2fe0*/  LDC.64 R12, c[0x0][0x380] ;  /* 0x0000e000ff0c7b82 */ /* 0x000ea20000000a00 */
[----:B------:R-:W-:-:S05]  /*2ff0*/  LEA R15, R51, R0, 0xc ;  /* 0x00000000330f7211 */ /* 0x000fca00078e60ff */
[----:B--2---:R-:W-:-:S06]  /*3000*/  IMAD.WIDE R12, R15, 0x4, R12 ;  /* 0x000000040f0c7825 */ /* 0x004fcc00078e020c */
[----:B------:R2:W5:Y:S02]  /*3010*/  LDG.E R12, desc[UR12][R12.64] ;  /* 0x0000000c0c0c7981 */ /* 0x000564000c1e1900 */
.L_x_86:
[----:B------:R-:W-:Y:S05]  /*3020*/  BSYNC.RECONVERGENT B1 ;  /* 0x0000000000017941 */ /* 0x000fea0003800200 */
.L_x_85:
[----:B-----5:R3:W-:Y:S01]  /*3030*/  STS [R17], R12 ;  /* 0x0000000c11007388 */ /* 0x0207e20000000800 */
[----:B------:R-:W-:Y:S05]  /*3040*/  BRA `(.L_x_83) ;  /* 0x00000000001c7947 */ /* 0x000fea0003800000 */
.L_x_84:
[----:B------:R-:W-:Y:S01]  /*3050*/  IMAD R12, R60, 0x8, R58 ;  /* 0x000000083c0c7824 */ /* 0x000fe200078e023a */
[----:B------:R-:W-:-:S03]  /*3060*/  IADD3 R13, PT, PT, R13, 0x490, RZ ;  /* 0x000004900d0d7810 */ /* 0x000fc60007ffe0ff */
[----:B------:R-:W-:Y:S01]  /*3070*/  IMAD R12, R51, 0x41, R12 ;  /* 0x00000041330c7824 */ /* 0x000fe200078e020c */
[----:B------:R-:W-:-:S04]  /*3080*/  LEA R13, R14, R13, 0x18 ;  /* 0x0000000d0e0d7211 */ /* 0x000fc800078ec0ff */
[----:B------:R-:W-:-:S06]  /*3090*/  LEA R12, R12, R13, 0x2 ;  /* 0x0000000d0c0c7211 */ /* 0x000fcc00078e10ff */
[----:B------:R-:W2:Y:S04]  /*30a0*/  LDS R12, [R12+-0x4] ;  /* 0xfffffc000c0c7984 */ /* 0x000ea80000000800 */
[----:B--2---:R4:W-:Y:S02]  /*30b0*/  STS [R17], R12 ;  /* 0x0000000c11007388 */ /* 0x0049e40000000800 */
.L_x_83:
[----:B------:R-:W-:Y:S05]  /*30c0*/  BSYNC.RECONVERGENT B0 ;  /* 0x0000000000007941 */ /* 0x000fea0003800200 */
.L_x_82:
[----:B------:R-:W5:Y:S01]  /*30d0*/  S2R R14, SR_CgaCtaId ;  /* 0x00000000000e7919 */ /* 0x000f620000008800 */
[----:B------:R-:W-:Y:S01]  /*30e0*/  MOV R41, 0x400 ;  /* 0x0000040000297802 */ /* 0x000fe20000000f00 */
[----:B------:R-:W-:Y:S01]  /*30f0*/  IMAD.SHL.U32 R39, R2, 0x2, RZ ;  /* 0x0000000202277824 */ /* 0x000fe200078e00ff */
[----:B---34-:R-:W-:Y:S01]  /*3100*/  LEA R12, R42, R3, 0x2 ;  /* 0x000000032a0c7211 */ /* 0x018fe200078e10ff */
[----:B------:R-:W-:Y:S01]  /*3110*/  UMOV UR5, URZ ;  /* 0x000000ff00057c82 */ /* 0x000fe20008000000 */
[----:B--2---:R-:W-:Y:S01]  /*3120*/  IADD3 R13, PT, PT, R41, 0x190, RZ ;  /* 0x00000190290d7810 */ /* 0x004fe20007ffe0ff */
[C---:B------:R-:W-:Y:S02]  /*3130*/  IMAD R40, R3.reuse, 0x6, R39 ;  /* 0x0000000603287824 */ /* 0x040fe400078e0227 */
[----:B------:R-:W-:Y:S02]  /*3140*/  IMAD R12, R12, 0x80, R51 ;  /* 0x000000800c0c7824 */ /* 0x000fe400078e0233 */
[----:B------:R-:W-:-:S02]  /*3150*/  IMAD R40, R3, 0xe, R40 ;  /* 0x0000000e03287824 */ /* 0x000fc400078e0228 */
[----:B------:R-:W-:Y:S01]  /*3160*/  IMAD R3, R12, 0x9, RZ ;  /* 0x000000090c037824 */ /* 0x000fe200078e02ff */
[C---:B-----5:R-:W-:Y:S02]  /*3170*/  LEA R13, R14.reuse, R13, 0x18 ;  /* 0x0000000d0e0d7211 */ /* 0x060fe400078ec0ff */
[----:B------:R-:W-:-:S03]  /*3180*/  LEA R41, R14, R41, 0x18 ;  /* 0x000000290e297211 */ /* 0x000fc600078ec0ff */
[----:B------:R-:W-:-:S07]  /*3190*/  IMAD R42, R42, 0x60, R13 ;  /* 0x000000602a2a7824 */ /* 0x000fce00078e020d */
.L_x_87:
[----:B------:R-:W-:Y:S01]  /*31a0*/  @!P0 SHF.L.U32 R39, R2, 0x1, RZ ;  /* 0x0000000102278819 */ /* 0x000fe200000006ff */
[----:B------:R-:W2:Y:S01]  /*31b0*/  @!P0 LDC.64 R14, c[0x0][0x388] ;  /* 0x0000e200ff0e8b82 */ /* 0x000ea20000000a00 */
[----:B------:R-:W-:-:S07]  /*31c0*/  @!P1 MOV R17, 0x6 ;  /* 0x0000000600119802 */ /* 0x000fce0000000f00 */
[----:B------:R-:W-:Y:S01]  /*31d0*/  BAR.SYNC.DEFER_BLOCKING 0x0 ;  /* 0x0000000000007b1d */ /* 0x000fe20000010000 */
[C---:B------:R-:W-:Y:S01]  /*31e0*/  @!P0 ISETP.GE.U32.AND P5, PT, R2.reuse, 0x2, PT ;  /* 0x000000020200880c */ /* 0x040fe20003fa6070 */
[----:B------:R-:W-:Y:S01]  /*31f0*/  @!P0 VIADD R16, R39, 0xfffffffd ;  /* 0xfffffffd27108836 */ /* 0x000fe20000000000 */
[C---:B------:R-:W-:Y:S01]  /*3200*/  @!P1 ISETP.NE.AND P6, PT, R2.reuse, RZ, PT ;  /* 0x000000ff0200920c */ /* 0x040fe20003fc5270 */
[----:B01----:R-:W-:Y:S01]  /*3210*/  @!P1 IMAD R18, R2, R17, -0x6 ;  /* 0xfffffffa02129424 */ /* 0x003fe200078e0211 */
[----:B------:R-:W-:-:S03]  /*3220*/  IADD3 R19, PT, PT, R3, UR5, RZ ;  /* 0x0000000503137c10 */ /* 0x000fc6000fffe0ff */
[----:B------:R-:W0:Y:S01]  /*3230*/  @!P1 LDC.64 R12, c[0x0][0x388] ;  /* 0x0000e200ff0c9b82 */ /* 0x000e220000000a00 */
[----:B------:R-:W-:Y:S02]  /*3240*/  @!P0 SEL R17, R39, R16, !P5 ;  /* 0x0000001027118207 */ /* 0x000fe40006800000 */
[----:B------:R-:W-:-:S03]  /*3250*/  @!P1 SEL R43, R18, 0x3, P6 ;  /* 0x00000003122b9807 */ /* 0x000fc60003000000 */
[----:B------:R-:W-:Y:S02]  /*3260*/  @!P0 IMAD R16, R17, 0x3, R56 ;  /* 0x0000000311108824 */ /* 0x000fe400078e0238 */
[----:B------:R-:W-:-:S03]  /*3270*/  @!P1 IMAD R18, R54, 0x240, R43 ;  /* 0x0000024036129824 */ /* 0x000fc600078e022b */
[----:B------:R-:W-:Y:S01]  /*3280*/  @!P0 IADD3 R17, PT, PT, R16, R19, RZ ;  /* 0x0000001310118210 */ /* 0x000fe20007ffe0ff */
[----:B------:R-:W-:-:S04]  /*3290*/  @!P1 IMAD.IADD R19, R18, 0x1, R19 ;  /* 0x0000000112139824 */ /* 0x000fc800078e0213 */
[----:B--2---:R-:W-:-:S06]  /*32a0*/  @!P0 IMAD.WIDE.U32 R14, R17, 0x4, R14 ;  /* 0x00000004110e8825 */ /* 0x004fcc00078e000e */
[----:B------:R-:W2:Y:S01]  /*32b0*/  @!P0 LDG.E.CONSTANT R14, desc[UR12][R14.64] ;  /* 0x0000000c0e0e8981 */ /* 0x000ea2000c1e9900 */
[----:B0-----:R-:W-:-:S05]  /*32c0*/  @!P1 IMAD.WIDE.U32 R12, R19, 0x4, R12 ;  /* 0x00000004130c9825 */ /* 0x001fca00078e000c */
[----:B------:R-:W3:Y:S01]  /*32d0*/  @!P1 LDG.E.CONSTANT R16, desc[UR12][R12.64] ;  /* 0x0000000c0c109981 */ /* 0x000ee2000c1e9900 */
[----:B------:R-:W-:-:S04]  /*32e0*/  IADD3 R18, PT, PT, R40, UR5, RZ ;  /* 0x0000000528127c10 */ /* 0x000fc8000fffe0ff */
[----:B------:R-:W-:Y:S01]  /*32f0*/  LEA R18, R18, R41, 0x2 ;  /* 0x0000002912127211 */ /* 0x000fe200078e10ff */
        /* <DEDUP_REMOVED lines=27> */
[-C--:B-1----:R-:W-:Y:S01]  /*34b0*/  FFMA R62, R43, R16.reuse, R62 ;  /* 0x000000102b3e7223 */ /* 0x082fe2000000003e */
[-C--:B------:R-:W-:Y:S01]  /*34c0*/  FFMA R61, R44, R16.reuse, R61 ;  /* 0x000000102c3d7223 */ /* 0x080fe2000000003d */
[C---:B------:R-:W-:Y:S01]  /*34d0*/  FFMA R59, R45.reuse, R16, R59 ;  /* 0x000000102d3b7223 */ /* 0x040fe2000000003b */
[-C--:B------:R-:W-:Y:S01]  /*34e0*/  FFMA R10, R45, R14.reuse, R65 ;  /* 0x0000000e2d0a7223 */ /* 0x080fe20000000041 */
[-C--:B------:R-:W-:Y:S01]  /*34f0*/  FFMA R11, R46, R14.reuse, R11 ;  /* 0x0000000e2e0b7223 */ /* 0x080fe2000000000b */
[-C--:B------:R-:W-:Y:S01]  /*3500*/  FFMA R20, R47, R14.reuse, R20 ;  /* 0x0000000e2f147223 */ /* 0x080fe20000000014 */
[----:B------:R-:W-:Y:S01]  /*3510*/  FFMA R21, R48, R14, R21 ;  /* 0x0000000e30157223 */ /* 0x000fe20000000015 */
[----:B------:R-:W-:-:S02]  /*3520*/  FFMA R16, R46, R16, R15 ;  /* 0x000000102e107223 */ /* 0x000fc4000000000f */
[----:B------:R-:W0:Y:S01]  /*3530*/  LDS.128 R12, [R42+0x20] ;  /* 0x000020002a0c7984 */ /* 0x000e220000000c00 */
[-C--:B------:R-:W-:Y:S01]  /*3540*/  FFMA R22, R50, R18.reuse, R22 ;  /* 0x0000001232167223 */ /* 0x080fe20000000016 */
[-C--:B------:R-:W-:Y:S01]  /*3550*/  FFMA R23, R49, R18.reuse, R23 ;  /* 0x0000001231177223 */ /* 0x080fe20000000017 */
[CC--:B------:R-:W-:Y:S01]  /*3560*/  FFMA R24, R43.reuse, R18.reuse, R24 ;  /* 0x000000122b187223 */ /* 0x0c0fe20000000018 */
[C---:B------:R-:W-:Y:S01]  /*3570*/  FFMA R18, R44.reuse, R18, R25 ;  /* 0x000000122c127223 */ /* 0x040fe20000000019 */
[-C--:B------:R-:W-:Y:S01]  /*3580*/  FFMA R22, R43, R19.reuse, R22 ;  /* 0x000000132b167223 */ /* 0x080fe20000000016 */
[-C--:B------:R-:W-:Y:S01]  /*3590*/  FFMA R23, R44, R19.reuse, R23 ;  /* 0x000000132c177223 */ /* 0x080fe20000000017 */
[C---:B------:R-:W-:Y:S01]  /*35a0*/  FFMA R24, R45.reuse, R19, R24 ;  /* 0x000000132d187223 */ /* 0x040fe20000000018 */
[-C--:B------:R-:W-:Y:S01]  /*35b0*/  FFMA R62, R45, R17.reuse, R62 ;  /* 0x000000112d3e7223 */ /* 0x080fe2000000003e */
[-C--:B------:R-:W-:Y:S01]  /*35c0*/  FFMA R61, R46, R17.reuse, R61 ;  /* 0x000000112e3d7223 */ /* 0x080fe2000000003d */
[-C--:B------:R-:W-:Y:S01]  /*35d0*/  FFMA R59, R47, R17.reuse, R59 ;  /* 0x000000112f3b7223 */ /* 0x080fe2000000003b */
[----:B------:R-:W-:Y:S01]  /*35e0*/  FFMA R64, R48, R17, R16 ;  /* 0x0000001130407223 */ /* 0x000fe20000000010 */
[----:B------:R-:W-:Y:S01]  /*35f0*/  FFMA R19, R46, R19, R18 ;  /* 0x000000132e137223 */ /* 0x000fe20000000012 */
[-C--:B0-----:R-:W-:Y:S01]  /*3600*/  FFMA R17, R50, R13.reuse, R36 ;  /* 0x0000000d32117223 */ /* 0x081fe20000000024 */
[-C--:B------:R-:W-:Y:S01]  /*3610*/  FFMA R35, R49, R13.reuse, R35 ;  /* 0x0000000d31237223 */ /* 0x080fe20000000023 */
[CC--:B------:R-:W-:Y:S01]  /*3620*/  FFMA R34, R43.reuse, R13.reuse, R34 ;  /* 0x0000000d2b227223 */ /* 0x0c0fe20000000022 */
[----:B------:R-:W-:Y:S01]  /*3630*/  FFMA R9, R44, R13, R9 ;  /* 0x0000000d2c097223 */ /* 0x000fe20000000009 */
[----:B------:R-:W-:Y:S01]  /*3640*/  FFMA R36, R43, R14, R17 ;  /* 0x0000000e2b247223 */ /* 0x000fe20000000011 */
[----:B------:R-:W-:-:S02]  /*3650*/  FFMA R25, R48, R12, R19 ;  /* 0x0000000c30197223 */ /* 0x000fc40000000013 */
[----:B------:R-:W0:Y:S01]  /*3660*/  LDS.128 R16, [R42+0x30] ;  /* 0x000030002a107984 */ /* 0x000e220000000c00 */
[-C--:B------:R-:W-:Y:S01]  /*3670*/  FFMA R35, R44, R14.reuse, R35 ;  /* 0x0000000e2c237223 */ /* 0x080fe20000000023 */
[CC--:B------:R-:W-:Y:S01]  /*3680*/  FFMA R34, R45.reuse, R14.reuse, R34 ;  /* 0x0000000e2d227223 */ /* 0x0c0fe20000000022 */
[C---:B------:R-:W-:Y:S01]  /*3690*/  FFMA R9, R46.reuse, R14, R9 ;  /* 0x0000000e2e097223 */ /* 0x040fe20000000009 */
[-C--:B------:R-:W-:Y:S01]  /*36a0*/  FFMA R22, R45, R12.reuse, R22 ;  /* 0x0000000c2d167223 */ /* 0x080fe20000000016 */
[CC--:B------:R-:W-:Y:S01]  /*36b0*/  FFMA R23, R46.reuse, R12.reuse, R23 ;  /* 0x0000000c2e177223 */ /* 0x0c0fe20000000017 */
[----:B------:R-:W-:Y:S01]  /*36c0*/  FFMA R24, R47, R12, R24 ;  /* 0x0000000c2f187223 */ /* 0x000fe20000000018 */
[-C--:B------:R-:W-:Y:S01]  /*36d0*/  FFMA R36, R45, R15.reuse, R36 ;  /* 0x0000000f2d247223 */ /* 0x080fe20000000024 */
        /* <DEDUP_REMOVED lines=37> */
[-C--:B0-----:R-:W-:Y:S01]  /*3930*/  FFMA R13, R50, R17.reuse, R8 ;  /* 0x00000011320d7223 */ /* 0x081fe20000000008 */
[-C--:B------:R-:W-:Y:S01]  /*3940*/  FFMA R5, R49, R17.reuse, R5 ;  /* 0x0000001131057223 */ /* 0x080fe20000000005 */
[CC--:B------:R-:W-:Y:S01]  /*3950*/  FFMA R4, R43.reuse, R17.reuse, R4 ;  /* 0x000000112b047223 */ /* 0x0c0fe20000000004 */
[C---:B------:R-:W-:Y:S01]  /*3960*/  FFMA R17, R44.reuse, R17, R38 ;  /* 0x000000112c117223 */ /* 0x040fe20000000026 */
[-C--:B------:R-:W-:Y:S01]  /*3970*/  FFMA R8, R43, R18.reuse, R13 ;  /* 0x000000122b087223 */ /* 0x080fe2000000000d */
[-C--:B------:R-:W-:Y:S01]  /*3980*/  FFMA R5, R44, R18.reuse, R5 ;  /* 0x000000122c057223 */ /* 0x080fe20000000005 */
[CC--:B------:R-:W-:Y:S01]  /*3990*/  FFMA R4, R45.reuse, R18.reuse, R4 ;  /* 0x000000122d047223 */ /* 0x0c0fe20000000004 */
[C---:B------:R-:W-:Y:S01]  /*39a0*/  FFMA R17, R46.reuse, R18, R17 ;  /* 0x000000122e117223 */ /* 0x040fe20000000011 */
[CC--:B------:R-:W-:Y:S01]  /*39b0*/  FFMA R8, R45.reuse, R19.reuse, R8 ;  /* 0x000000132d087223 */ /* 0x0c0fe20000000008 */
[-C--:B------:R-:W-:Y:S01]  /*39c0*/  FFMA R30, R45, R16.reuse, R30 ;  /* 0x000000102d1e7223 */ /* 0x080fe2000000001e */
[CC--:B------:R-:W-:Y:S01]  /*39d0*/  FFMA R5, R46.reuse, R19.reuse, R5 ;  /* 0x000000132e057223 */ /* 0x0c0fe20000000005 */
[-C--:B------:R-:W-:Y:S01]  /*39e0*/  FFMA R31, R46, R16.reuse, R31 ;  /* 0x000000102e1f7223 */ /* 0x080fe2000000001f */
[CC--:B------:R-:W-:Y:S01]  /*39f0*/  FFMA R4, R47.reuse, R19.reuse, R4 ;  /* 0x000000132f047223 */ /* 0x0c0fe20000000004 */
[-C--:B------:R-:W-:Y:S01]  /*3a00*/  FFMA R32, R47, R16.reuse, R32 ;  /* 0x000000102f207223 */ /* 0x080fe20000000020 */
[C---:B------:R-:W-:Y:S01]  /*3a10*/  FFMA R33, R48.reuse, R16, R15 ;  /* 0x0000001030217223 */ /* 0x040fe2000000000f */
[----:B------:R-:W-:Y:S01]  /*3a20*/  FFMA R38, R48, R19, R17 ;  /* 0x0000001330267223 */ /* 0x000fe20000000011 */
[----:B------:R-:W-:Y:S06]  /*3a30*/  BRA.U UP0, `(.L_x_87) ;  /* 0xfffffff500d87547 */ /* 0x000fec000b83ffff */
[----:B------:R-:W-:-:S05]  /*3a40*/  VIADD R51, R51, 0x1 ;  /* 0x0000000133337836 */ /* 0x000fca0000000000 */
[----:B------:R-:W-:-:S13]  /*3a50*/  ISETP.NE.AND P5, PT, R51, 0x40, PT ;  /* 0x000000403300780c */ /* 0x000fda0003fa5270 */
[----:B------:R-:W-:Y:S05]  /*3a60*/  @P5 BRA `(.L_x_88) ;  /* 0xfffffff400185947 */ /* 0x000fea000383ffff */
[----:B------:R-:W0:Y:S01]  /*3a70*/  S2UR UR6, SR_CgaCtaId ;  /* 0x00000000000679c3 */ /* 0x000e220000008800 */
[----:B------:R-:W1:Y:S01]  /*3a80*/  S2R R3, SR_TID.Y ;  /* 0x0000000000037919 */ /* 0x000e620000002200 */
[----:B------:R-:W-:Y:S01]  /*3a90*/  UMOV UR5, 0x400 ;  /* 0x0000040000057882 */ /* 0x000fe20000000000 */
[----:B------:R-:W2:Y:S01]  /*3aa0*/  LDCU UR7, c[0x0][0x370] ;  /* 0x00006e00ff0777ac */ /* 0x000ea20008000800 */
[C---:B------:R-:W-:Y:S01]  /*3ab0*/  ISETP.NE.AND P5, PT, R6.reuse, RZ, PT ;  /* 0x000000ff0600720c */ /* 0x040fe20003fa5270 */
[----:B------:R-:W3:Y:S01]  /*3ac0*/  S2R R12, SR_TID.Z ;  /* 0x00000000000c7919 */ /* 0x000ee20000002300 */
[----:B------:R-:W-:Y:S01]  /*3ad0*/  HFMA2 R14, -RZ, RZ, 0, 5.9604644775390625e-08 ;  /* 0x00000001ff0e7431 */ /* 0x000fe200000001ff */
[----:B------:R-:W-:Y:S01]  /*3ae0*/  UIADD3 UR5, UPT, UPT, UR5, 0x490, URZ ;  /* 0x0000049005057890 */ /* 0x000fe2000fffe0ff */
[----:B------:R-:W2:Y:S01]  /*3af0*/  LDCU UR8, c[0x0][0x374] ;  /* 0x00006e80ff0877ac */ /* 0x000ea20008000800 */
[----:B------:R-:W4:Y:S01]  /*3b00*/  LDCU UR9, c[0x0][0x378] ;  /* 0x00006f00ff0977ac */ /* 0x000f220008000800 */
[----:B------:R-:W5:Y:S07]  /*3b10*/  LDCU.64 UR14, c[0x4][0x8] ;  /* 0x01000100ff0e77ac */ /* 0x000f6e0008000a00 */
[----:B------:R5:W-:Y:S01]  /*3b20*/  @!P5 STG.E.U8.STRONG.SYS desc[UR12][R66.64], R14 ;  /* 0x0000000e4200d986 */ /* 0x000be2000c11510c */
[----:B0-----:R-:W-:Y:S01]  /*3b30*/  ULEA UR11, UR6, UR5, 0x18 ;  /* 0x00000005060b7291 */ /* 0x001fe2000f8ec0ff */
[----:B------:R-:W0:Y:S01]  /*3b40*/  LDCU UR5, c[0x0][0x360] ;  /* 0x00006c00ff0577ac */ /* 0x000e220008000800 */
[----:B------:R-:W0:Y:S01]  /*3b50*/  LDCU UR6, c[0x0][0x364] ;  /* 0x00006c80ff0677ac */ /* 0x000e220008000800 */
[----:B-1----:R-:W-:Y:S01]  /*3b60*/  IMAD R13, R3, -0x4, R40 ;  /* 0xfffffffc030d7824 */ /* 0x002fe200078e0228 */
[----:B------:R-:W1:Y:S01]  /*3b70*/  LDCU UR10, c[0x0][0x368] ;  /* 0x00006d00ff0a77ac */ /* 0x000e620008000800 */
[----:B-----5:R-:W-:-:S02]  /*3b80*/  IADD3 R14, P5, PT, R6, UR14, RZ ;  /* 0x0000000e060e7c10 */ /* 0x020fc4000ffbe0ff */
[----:B---3--:R-:W-:Y:S02]  /*3b90*/  IMAD R13, R12, 0x208, R13 ;  /* 0x000002080c0d7824 */ /* 0x008fe400078e020d */
[----:B------:R-:W-:Y:S02]  /*3ba0*/  IADD3.X R15, PT, PT, RZ, UR15, RZ, P5, !PT ;  /* 0x0000000fff0f7c10 */ /* 0x000fe4000affe4ff */
[----:B------:R-:W-:Y:S02]  /*3bb0*/  ISETP.NE.AND P5, PT, R7, RZ, PT ;  /* 0x000000ff0700720c */ /* 0x000fe40003fa5270 */
[----:B------:R-:W-:Y:S01]  /*3bc0*/  LEA R18, R13, UR11, 0x2 ;  /* 0x0000000b0d127c11 */ /* 0x000fe2000f8e10ff */
[----:B0-----:R-:W-:-:S04]  /*3bd0*/  UIMAD UR5, UR5, UR6, URZ ;  /* 0x00000006050572a4 */ /* 0x001fc8000f8e02ff */
[----:B------:R0:W-:Y:S01]  /*3be0*/  STS.64 [R18], R10 ;  /* 0x0000000a12007388 */ /* 0x0001e20000000a00 */
[----:B-1----:R-:W-:-:S03]  /*3bf0*/  UIMAD UR6, UR5, UR10, URZ ;  /* 0x0000000a050672a4 */ /* 0x002fc6000f8e02ff */
[----:B------:R-:W-:Y:S01]  /*3c00*/  STS.64 [R18+0x208], R22 ;  /* 0x0002081612007388 */ /* 0x000fe20000000a00 */
[----:B--2---:R-:W-:Y:S02]  /*3c10*/  UIMAD UR5, UR7, UR8, URZ ;  /* 0x00000008070572a4 */ /* 0x004fe4000f8e02ff */
[----:B------:R-:W-:Y:S01]  /*3c20*/  USHF.R.S32.HI UR10, URZ, 0x1f, UR6 ;  /* 0x0000001fff0a7899 */ /* 0x000fe20008011406 */
[----:B------:R-:W-:Y:S01]  /*3c30*/  STS.64 [R18+0x228], R24 ;  /* 0x0002281812007388 */ /* 0x000fe20000000a00 */
[----:B------:R-:W-:Y:S01]  /*3c40*/  VIADD R13, R6, UR6 ;  /* 0x00000006060d7c36 */ /* 0x000fe20008000000 */
[----:B----4-:R-:W-:Y:S01]  /*3c50*/  UIMAD UR5, UR5, UR9, URZ ;  /* 0x00000009050572a4 */ /* 0x010fe2000f8e02ff */
[----:B0-----:R-:W-:Y:S01]  /*3c60*/  IADD3 R10, P6, PT, R68, UR6, RZ ;  /* 0x00000006440a7c10 */ /* 0x001fe2000ffde0ff */
[----:B------:R-:W-:Y:S03]  /*3c70*/  STS.64 [R18+0x410], R26 ;  /* 0x0004101a12007388 */ /* 0x000fe60000000a00 */
[----:B------:R-:W-:Y:S01]  /*3c80*/  IADD3.X R11, PT, PT, R69, UR10, RZ, P6, !PT ;  /* 0x0000000a450b7c10 */ /* 0x000fe2000b7fe4ff */
[----:B------:R-:W-:Y:S01]  /*3c90*/  STS.64 [R18+0x430], R28 ;  /* 0x0004301c12007388 */ /* 0x000fe20000000a00 */
[----:B------:R-:W-:-:S03]  /*3ca0*/  IADD3 R16, P6, PT, R10, UR6, RZ ;  /* 0x000000060a107c10 */ /* 0x000fc6000ffde0ff */
[----:B------:R-:W-:Y:S01]  /*3cb0*/  STS.64 [R18+0x638], R32 ;  /* 0x0006382012007388 */ /* 0x000fe20000000a00 */
[----:B------:R-:W-:-:S03]  /*3cc0*/  IADD3.X R17, PT, PT, R11, UR10, RZ, P6, !PT ;  /* 0x0000000a0b117c10 */ /* 0x000fc6000b7fe4ff */
[----:B------:R-:W-:Y:S04]  /*3cd0*/  STS [R18+0x104], R62 ;  /* 0x0001043e12007388 */ /* 0x000fe80000000800 */
        /* <DEDUP_REMOVED lines=11> */
[----:B------:R0:W-:Y:S04]  /*3d90*/  STS [R18+0x71c], R8 ;  /* 0x00071c0812007388 */ /* 0x0001e80000000800 */
[----:B------:R1:W-:Y:S04]  /*3da0*/  STS [R18+0x330], R9 ;  /* 0x0003300912007388 */ /* 0x0003e80000000800 */
[----:B------:R2:W-:Y:S01]  /*3db0*/  STS [R18+0x73c], R4 ;  /* 0x00073c0412007388 */ /* 0x0005e20000000800 */
[----:B0-----:R-:W-:-:S03]  /*3dc0*/  IADD3 R8, P6, PT, R14, UR6, RZ ;  /* 0x000000060e087c10 */ /* 0x001fc6000ffde0ff */
[----:B------:R0:W-:Y:S01]  /*3dd0*/  STS.64 [R18+0x20], R20 ;  /* 0x0000201412007388 */ /* 0x0001e20000000a00 */
[----:B-1----:R-:W-:-:S03]  /*3de0*/  IADD3.X R9, PT, PT, R15, UR10, RZ, P6, !PT ;  /* 0x0000000a0f097c10 */ /* 0x002fc6000b7fe4ff */
[----:B------:R1:W-:Y:S01]  /*3df0*/  STS [R18+0x720], R5 ;  /* 0x0007200512007388 */ /* 0x0003e20000000800 */
[----:B--2---:R-:W-:-:S03]  /*3e00*/  IADD3 R4, P6, PT, R8, UR6, RZ ;  /* 0x0000000608047c10 */ /* 0x004fc6000ffde0ff */
[----:B------:R2:W-:Y:S01]  /*3e10*/  STS.64 [R18+0x618], R30 ;  /* 0x0006181e12007388 */ /* 0x0005e20000000a00 */
[----:B0-----:R-:W-:Y:S02]  /*3e20*/  IADD3 R20, PT, PT, R13, UR6, RZ ;  /* 0x000000060d147c10 */ /* 0x001fe4000fffe0ff */
[----:B------:R-:W-:Y:S02]  /*3e30*/  IADD3 R21, PT, PT, R37, 0x1, RZ ;  /* 0x0000000125157810 */ /* 0x000fe40007ffe0ff */
[----:B-1----:R-:W-:Y:S02]  /*3e40*/  IADD3.X R5, PT, PT, R9, UR10, RZ, P6, !PT ;  /* 0x0000000a09057c10 */ /* 0x002fe4000b7fe4ff */
[----:B------:R-:W-:Y:S01]  /*3e50*/  LOP3.LUT R21, R21, 0x3, RZ, 0xc0, !PT ;  /* 0x0000000315157812 */ /* 0x000fe200078ec0ff */
[----:B--2---:R-:W-:Y:S01]  /*3e60*/  VIADD R30, R20, UR6 ;  /* 0x00000006141e7c36 */ /* 0x004fe20008000000 */
[----:B------:R-:W-:Y:S06]  /*3e70*/  @P5 BRA `(.L_x_89) ;  /* 0x0000000400785947 */ /* 0x000fec0003800000 */
[----:B------:R-:W-:Y:S01]  /*3e80*/  ISETP.GE.AND P5, PT, R6, UR5, PT ;  /* 0x0000000506007c0c */ /* 0x000fe2000bfa6270 */
[----:B------:R-:W0:-:S12]  /*3e90*/  LDCU.64 UR8, c[0x4][0x8] ;  /* 0x01000100ff0877ac */ /* 0x000e180008000a00 */
[----:B------:R-:W-:Y:S05]  /*3ea0*/  @P5 BRA `(.L_x_90) ;  /* 0x0000000000c45947 */ /* 0x000fea0003800000 */
[----:B------:R-:W-:Y:S01]  /*3eb0*/  BSSY B0, `(.L_x_91) ;  /* 0x000000e000007945 */ /* 0x000fe20003800000 */
[----:B------:R-:W-:-:S07]  /*3ec0*/  MOV R23, R6 ;  /* 0x0000000600177202 */ /* 0x000fce0000000f00 */
.L_x_94:
[----:B------:R-:W1:Y:S01]  /*3ed0*/  LDC.64 R18, c[0x4][RZ] ;  /* 0x01000000ff127b82 */ /* 0x000e620000000a00 */
[----:B------:R-:W-:Y:S01]  /*3ee0*/  BSSY B1, `(.L_x_92) ;  /* 0x0000009000017945 */ /* 0x000fe20003800000 */
[C---:B-1----:R-:W-:Y:S02]  /*3ef0*/  IADD3 R24, P6, PT, R23.reuse, R18, RZ ;  /* 0x0000001217187210 */ /* 0x042fe40007fde0ff */
[----:B------:R-:W-:-:S03]  /*3f00*/  IADD3 R23, PT, PT, R23, UR6, RZ ;  /* 0x0000000617177c10 */ /* 0x000fc6000fffe0ff */
[----:B------:R-:W-:Y:S01]  /*3f10*/  IMAD.X R25, RZ, RZ, R19, P6 ;  /* 0x000000ffff197224 */ /* 0x000fe200030e0613 */
[----:B------:R-:W-:-:S13]  /*3f20*/  ISETP.GE.AND P5, PT, R23, UR5, PT ;  /* 0x0000000517007c0c */ /* 0x000fda000bfa6270 */
.L_x_93:
[----:B------:R-:W2:Y:S01]  /*3f30*/  LDG.E.U8.STRONG.SYS R22, desc[UR12][R24.64] ;  /* 0x0000000c18167981 */ /* 0x000ea2000c1f5100 */
[----:B------:R-:W-:Y:S05]  /*3f40*/  YIELD ;  /* 0x0000000000007946 */ /* 0x000fea0003800000 */
[----:B--2---:R-:W-:-:S13]  /*3f50*/  ISETP.NE.AND P6, PT, R22, 0x1, PT ;  /* 0x000000011600780c */ /* 0x004fda0003fc5270 */
[----:B------:R-:W-:Y:S05]  /*3f60*/  @P6 BRA `(.L_x_93) ;  /* 0xfffffffc00f06947 */ /* 0x000fea000383ffff */
[----:B0-----:R-:W-:Y:S05]  /*3f70*/  BSYNC B1 ;  /* 0x0000000000017941 */ /* 0x001fea0003800000 */
.L_x_92:
[----:B------:R-:W-:Y:S05]  /*3f80*/  @!P5 BRA `(.L_x_94) ;  /* 0xfffffffc00d0d947 */ /* 0x000fea000383ffff */
[----:B------:R-:W-:Y:S05]  /*3f90*/  BSYNC B0 ;  /* 0x0000000000007941 */ /* 0x000fea0003800000 */
.L_x_91:
[----:B------:R-:W-:Y:S01]  /*3fa0*/  ISETP.NE.AND P6, PT, R21, RZ, PT ;  /* 0x000000ff1500720c */ /* 0x000fe20003fc5270 */
[----:B------:R-:W-:Y:S01]  /*3fb0*/  BSSY.RECONVERGENT B0, `(.L_x_95) ;  /* 0x000000d000007945 */ /* 0x000fe20003800200 */
[----:B------:R-:W-:Y:S02]  /*3fc0*/  ISETP.GE.U32.AND P5, PT, R37, 0x3, PT ;  /* 0x000000032500780c */ /* 0x000fe40003fa6070 */
[----:B------:R-:W-:-:S09]  /*3fd0*/  MOV R31, R6 ;  /* 0x00000006001f7202 */ /* 0x000fd20000000f00 */
[----:B------:R-:W-:Y:S05]  /*3fe0*/  @!P6 BRA `(.L_x_96) ;  /* 0x000000000024e947 */ /* 0x000fea0003800000 */
[----:B------:R0:W-:Y:S01]  /*3ff0*/  STG.E.U8.STRONG.SYS desc[UR12][R68.64], RZ ;  /* 0x000000ff44007986 */ /* 0x0001e2000c11510c */
[----:B------:R-:W-:Y:S02]  /*4000*/  ISETP.NE.AND P6, PT, R21, 0x1, PT ;  /* 0x000000011500780c */ /* 0x000fe40003fc5270 */
[----:B------:R-:W-:-:S11]  /*4010*/  MOV R31, R13 ;  /* 0x0000000d001f7202 */ /* 0x000fd60000000f00 */
[----:B0-----:R-:W-:Y:S05]  /*4020*/  @!P6 BRA `(.L_x_96) ;  /* 0x000000000014e947 */ /* 0x001fea0003800000 */
[----:B------:R-:W-:Y:S01]  /*4030*/  ISETP.NE.AND P6, PT, R21, 0x2, PT ;  /* 0x000000021500780c */ /* 0x000fe20003fc5270 */
[----:B------:R0:W-:Y:S01]  /*4040*/  STG.E.U8.STRONG.SYS desc[UR12][R10.64], RZ ;  /* 0x000000ff0a007986 */ /* 0x0001e2000c11510c */
[----:B------:R-:W-:-:S11]  /*4050*/  IMAD.MOV.U32 R31, RZ, RZ, R20 ;  /* 0x000000ffff1f7224 */ /* 0x000fd600078e0014 */
[----:B------:R0:W-:Y:S01]  /*4060*/  @P6 STG.E.U8.STRONG.SYS desc[UR12][R16.64], RZ ;  /* 0x000000ff10006986 */ /* 0x0001e2000c11510c */
[----:B------:R-:W-:-:S07]  /*4070*/  @P6 MOV R31, R30 ;  /* 0x0000001e001f6202 */ /* 0x000fce0000000f00 */
.L_x_96:
[----:B------:R-:W-:Y:S05]  /*4080*/  BSYNC.RECONVERGENT B0 ;  /* 0x0000000000007941 */ /* 0x000fea0003800200 */
.L_x_95:
[----:B------:R-:W-:Y:S05]  /*4090*/  @!P5 BRA `(.L_x_90) ;  /* 0x000000000048d947 */ /* 0x000fea0003800000 */
.L_x_97:
[C---:B------:R-:W-:Y:S02]  /*40a0*/  IADD3 R25, PT, PT, R31.reuse, UR6, RZ ;  /* 0x000000061f197c10 */ /* 0x040fe4000fffe0ff */
        /* <DEDUP_REMOVED lines=17> */
.L_x_90:
        /* <DEDUP_REMOVED lines=10> */
[----:B------:R-:W-:Y:S01]  /*4260*/  HFMA2 R18, -RZ, RZ, 0, 5.9604644775390625e-08 ;  /* 0x00000001ff127431 */ /* 0x000fe200000001ff */
[----:B------:R-:W-:Y:S01]  /*4270*/  ISETP.NE.AND P6, PT, R21, 0x1, PT ;  /* 0x000000011500780c */ /* 0x000fe20003fc5270 */
[----:B------:R-:W-:-:S03]  /*4280*/  IMAD.MOV.U32 R28, RZ, RZ, R13 ;  /* 0x000000ffff1c7224 */ /* 0x000fc600078e000d */
[----:B------:R1:W-:Y:S09]  /*4290*/  STG.E.U8.STRONG.SYS desc[UR12][R14.64], R18 ;  /* 0x000000120e007986 */ /* 0x0003f2000c11510c */
[----:B------:R-:W-:Y:S05]  /*42a0*/  @!P6 BRA `(.L_x_100) ;  /* 0x000000000014e947 */ /* 0x000fea0003800000 */
[----:B------:R-:W-:Y:S01]  /*42b0*/  ISETP.NE.AND P6, PT, R21, 0x2, PT ;  /* 0x000000021500780c */ /* 0x000fe20003fc5270 */
[----:B------:R2:W-:Y:S01]  /*42c0*/  STG.E.U8.STRONG.SYS desc[UR12][R8.64], R18 ;  /* 0x0000001208007986 */ /* 0x0005e2000c11510c */
[----:B------:R-:W-:-:S11]  /*42d0*/  MOV R28, R20 ;  /* 0x00000014001c7202 */ /* 0x000fd60000000f00 */
[----:B------:R2:W-:Y:S01]  /*42e0*/  @P6 STG.E.U8.STRONG.SYS desc[UR12][R4.64], R18 ;  /* 0x0000001204006986 */ /* 0x0005e2000c11510c */
[----:B------:R-:W-:-:S07]  /*42f0*/  @P6 MOV R28, R30 ;  /* 0x0000001e001c6202 */ /* 0x000fce0000000f00 */
.L_x_100:
[----:B0-----:R-:W-:Y:S05]  /*4300*/  BSYNC.RECONVERGENT B1 ;  /* 0x0000000000017941 */ /* 0x001fea0003800200 */
.L_x_99:
[----:B------:R-:W-:Y:S05]  /*4310*/  @!P5 BRA `(.L_x_98) ;  /* 0x00000000004cd947 */ /* 0x000fea0003800000 */
.L_x_101:
[C---:B---3--:R-:W-:Y:S01]  /*4320*/  VIADD R22, R28.reuse, UR6 ;  /* 0x000000061c167c36 */ /* 0x048fe20008000000 */
[----:B-12---:R-:W-:Y:S02]  /*4330*/  IADD3 R18, P6, PT, R28, UR8, RZ ;  /* 0x000000081c127c10 */ /* 0x006fe4000ffde0ff */
[----:B------:R-:W-:Y:S02]  /*4340*/  MOV R29, 0x1 ;  /* 0x00000001001d7802 */ /* 0x000fe40000000f00 */
[C---:B------:R-:W-:Y:S01]  /*4350*/  IADD3 R24, PT, PT, R22.reuse, UR6, RZ ;  /* 0x0000000616187c10 */ /* 0x040fe2000fffe0ff */
[----:B------:R-:W-:Y:S01]  /*4360*/  IMAD.X R19, RZ, RZ, UR9, P6 ;  /* 0x00000009ff137e24 */ /* 0x000fe2000b0e06ff */
[----:B------:R-:W-:Y:S02]  /*4370*/  IADD3 R22, P5, PT, R22, UR8, RZ ;  /* 0x0000000816167c10 */ /* 0x000fe4000ffbe0ff */
[C---:B------:R-:W-:Y:S02]  /*4380*/  IADD3 R28, PT, PT, R24.reuse, UR6, RZ ;  /* 0x00000006181c7c10 */ /* 0x040fe4000fffe0ff */
[----:B------:R-:W-:Y:S01]  /*4390*/  IADD3 R24, P6, PT, R24, UR8, RZ ;  /* 0x0000000818187c10 */ /* 0x000fe2000ffde0ff */
[----:B------:R3:W-:Y:S01]  /*43a0*/  STG.E.U8.STRONG.SYS desc[UR12][R18.64], R29 ;  /* 0x0000001d12007986 */ /* 0x0007e2000c11510c */
[----:B------:R-:W-:-:S02]  /*43b0*/  IADD3.X R23, PT, PT, RZ, UR9, RZ, P5, !PT ;  /* 0x00000009ff177c10 */ /* 0x000fc4000affe4ff */
[C---:B------:R-:W-:Y:S01]  /*43c0*/  IADD3 R26, P5, PT, R28.reuse, UR8, RZ ;  /* 0x000000081c1a7c10 */ /* 0x040fe2000ffbe0ff */
[----:B------:R-:W-:Y:S01]  /*43d0*/  IMAD.X R25, RZ, RZ, UR9, P6 ;  /* 0x00000009ff197e24 */ /* 0x000fe2000b0e06ff */
[----:B------:R-:W-:Y:S01]  /*43e0*/  IADD3 R28, PT, PT, R28, UR6, RZ ;  /* 0x000000061c1c7c10 */ /* 0x000fe2000fffe0ff */
[----:B------:R3:W-:Y:S01]  /*43f0*/  STG.E.U8.STRONG.SYS desc[UR12][R22.64], R29 ;  /* 0x0000001d16007986 */ /* 0x0007e2000c11510c */
[----:B------:R-:W-:Y:S02]  /*4400*/  IADD3.X R27, PT, PT, RZ, UR9, RZ, P5, !PT ;  /* 0x00000009ff1b7c10 */ /* 0x000fe4000affe4ff */
[----:B------:R-:W-:Y:S01]  /*4410*/  ISETP.GE.AND P5, PT, R28, UR5, PT ;  /* 0x000000051c007c0c */ /* 0x000fe2000bfa6270 */
[----:B------:R3:W-:Y:S04]  /*4420*/  STG.E.U8.STRONG.SYS desc[UR12][R24.64], R29 ;  /* 0x0000001d18007986 */ /* 0x0007e8000c11510c */
[----:B------:R3:W-:Y:S08]  /*4430*/  STG.E.U8.STRONG.SYS desc[UR12][R26.64], R29 ;  /* 0x0000001d1a007986 */ /* 0x0007f0000c11510c */
[----:B------:R-:W-:Y:S05]  /*4440*/  @!P5 BRA `(.L_x_101) ;  /* 0xfffffffc00b4d947 */ /* 0x000fea000383ffff */
.L_x_98:
[----:B0-----:R-:W-:Y:S05]  /*4450*/  BSYNC.RECONVERGENT B0 ;  /* 0x0000000000007941 */ /* 0x001fea0003800200 */
.L_x_89:
[----:B-123--:R-:W0:Y:S01]  /*4460*/  LDC.64 R18, c[0x4][0x8] ;  /* 0x01000200ff127b82 */ /* 0x00ee220000000a00 */
[----:B------:R-:W-:Y:S01]  /*4470*/  ISETP.NE.AND P5, PT, R6, RZ, PT ;  /* 0x000000ff0600720c */ /* 0x000fe20003fa5270 */
[----:B------:R-:W-:Y:S01]  /*4480*/  IMAD.MOV.U32 R32, RZ, RZ, 0x1 ;  /* 0x00000001ff207424 */ /* 0x000fe200078e00ff */
[----:B0-----:R-:W-:-:S04]  /*4490*/  IADD3 R18, P6, PT, R7, R18, RZ ;  /* 0x0000001207127210 */ /* 0x001fc80007fde0ff */
[----:B------:R-:W-:-:S07]  /*44a0*/  LEA.HI.X.SX32 R19, R7, R19, 0x1, P6 ;  /* 0x0000001307137211 */ /* 0x000fce00030f0eff */
[----:B------:R-:W-:Y:S05]  /*44b0*/  @P5 BRA `(.L_x_102) ;  /* 0x0000000000145947 */ /* 0x000fea0003800000 */
.L_x_103:
[----:B------:R-:W2:Y:S01]  /*44c0*/  LDG.E.U8.STRONG.SYS R22, desc[UR12][R18.64] ;  /* 0x0000000c12167981 */ /* 0x000ea2000c1f5100 */
[----:B------:R-:W-:Y:S05]  /*44d0*/  YIELD ;  /* 0x0000000000007946 */ /* 0x000fea0003800000 */
[----:B--2---:R-:W-:-:S13]  /*44e0*/  ISETP.NE.AND P6, PT, R22, 0x1, PT ;  /* 0x000000011600780c */ /* 0x004fda0003fc5270 */
[----:B------:R-:W-:Y:S05]  /*44f0*/  @P6 BRA `(.L_x_103) ;  /* 0xfffffffc00f06947 */ /* 0x000fea000383ffff */
[----:B------:R0:W-:Y:S02]  /*4500*/  STG.E.U8.STRONG.SYS desc[UR12][R18.64], RZ ;  /* 0x000000ff12007986 */ /* 0x0001e4000c11510c */
.L_x_102:
[----:B------:R-:W-:Y:S05]  /*4510*/  WARPSYNC.ALL ;  /* 0x0000000000007948 */ /* 0x000fea0003800000 */
[----:B------:R-:W-:Y:S01]  /*4520*/  BAR.SYNC.DEFER_BLOCKING 0x0 ;  /* 0x0000000000007b1d */ /* 0x000fe20000010000 */
[----:B------:R-:W-:-:S05]  /*4530*/  ISETP.GT.U32.AND P6, PT, R6, 0x1ff, PT ;  /* 0x000001ff0600780c */ /* 0x000fca0003fc4070 */
[----:B------:R-:W-:Y:S06]  /*4540*/  MEMBAR.SC.GPU ;  /* 0x0000000000007992 */ /* 0x000fec0000002000 */
[----:B------:R-:W-:-:S00]  /*4550*/  ERRBAR ;  /* 0x00000000000079ab */ /* 0x000fc00000000000 */
[----:B------:R-:W-:Y:S06]  /*4560*/  CGAERRBAR ;  /* 0x00000000000075ab */ /* 0x000fec0000000000 */
[----:B------:R-:W-:Y:S02]  /*4570*/  CCTL.IVALL ;  /* 0x00000000ff00798f */ /* 0x000fe40002000000 */
[----:B------:R-:W-:Y:S06]  /*4580*/  BAR.SYNC.DEFER_BLOCKING 0x0 ;  /* 0x0000000000007b1d */ /* 0x000fec0000010000 */
[----:B------:R-:W-:Y:S04]  /*4590*/  BSSY.RECONVERGENT B0, `(.L_x_104) ;  /* 0x000001f000007945 */ /* 0x000fe80003800200 */
[----:B------:R-:W-:Y:S05]  /*45a0*/  @P6 BRA `(.L_x_105) ;  /* 0x0000000000746947 */ /* 0x000fea0003800000 */
[----:B------:R-:W1:Y:S01]  /*45b0*/  S2R R22, SR_CTAID.Y ;  /* 0x0000000000167919 */ /* 0x000e620000002600 */
[C---:B------:R-:W-:Y:S02]  /*45c0*/  SHF.L.U32 R23, R6.reuse, 0x6, RZ ;  /* 0x0000000606177819 */ /* 0x040fe400000006ff */
[----:B------:R-:W-:Y:S01]  /*45d0*/  LOP3.LUT R47, R6, 0x7, RZ, 0xc0, !PT ;  /* 0x00000007062f7812 */ /* 0x000fe200078ec0ff */
[----:B------:R-:W2:Y:S01]  /*45e0*/  S2R R41, SR_CTAID.X ;  /* 0x0000000000297919 */ /* 0x000ea20000002500 */
[----:B------:R-:W-:Y:S02]  /*45f0*/  SHF.R.U32.HI R26, RZ, 0x3, R6 ;  /* 0x00000003ff1a7819 */ /* 0x000fe40000011606 */
[----:B-1----:R-:W-:-:S04]  /*4600*/  SHF.L.U32 R22, R22, 0x9, RZ ;  /* 0x0000000916167819 */ /* 0x002fc800000006ff */
[----:B------:R-:W-:Y:S01]  /*4610*/  LOP3.LUT R23, R22, 0x1c0, R23, 0xf8, !PT ;  /* 0x000001c016177812 */ /* 0x000fe200078ef817 */
[----:B--2---:R-:W-:-:S03]  /*4620*/  IMAD R22, R41, 0x8, R22 ;  /* 0x0000000829167824 */ /* 0x004fc600078e0216 */
[----:B------:R-:W-:Y:S02]  /*4630*/  LEA R41, R41, R23, 0x3 ;  /* 0x0000001729297211 */ /* 0x000fe400078e18ff */
[----:B------:R-:W-:-:S07]  /*4640*/  IADD3 R31, PT, PT, R47, R22, RZ ;  /* 0x000000162f1f7210 */ /* 0x000fce0007ffe0ff */
.L_x_106:
[C---:B-1----:R-:W-:Y:S01]  /*4650*/  IMAD R22, R26.reuse, 0x41, R47 ;  /* 0x000000411a167824 */ /* 0x042fe200078e022f */
[C---:B------:R-:W-:Y:S01]  /*4660*/  LEA R43, R26.reuse, R41, 0xc ;  /* 0x000000291a2b7211 */ /* 0x040fe200078e60ff */
[C---:B------:R-:W-:Y:S01]  /*4670*/  IMAD R25, R26.reuse, 0x1000, R31 ;  /* 0x000010001a197824 */ /* 0x040fe200078e021f */
[----:B------:R-:W-:Y:S02]  /*4680*/  ISETP.GE.U32.AND P6, PT, R26, 0x30, PT ;  /* 0x000000301a00780c */ /* 0x000fe40003fc6070 */
[----:B------:R-:W-:Y:S02]  /*4690*/  LEA R27, R22, UR11, 0x2 ;  /* 0x0000000b161b7c11 */ /* 0x000fe4000f8e10ff */
[----:B------:R-:W1:Y:S01]  /*46a0*/  LDC.64 R22, c[0x0][0x380] ;  /* 0x0000e000ff167b82 */ /* 0x000e620000000a00 */
[----:B------:R-:W-:Y:S02]  /*46b0*/  IADD3 R26, PT, PT, R26, 0x10, RZ ;  /* 0x000000101a1a7810 */ /* 0x000fe40007ffe0ff */
        /* <DEDUP_REMOVED lines=12> */
.L_x_105:
[----:B------:R-:W-:Y:S05]  /*4780*/  BSYNC.RECONVERGENT B0 ;  /* 0x0000000000007941 */ /* 0x000fea0003800200 */
.L_x_104:
[----:B------:R2:W-:Y:S01]  /*4790*/  @!P5 STG.E.U8.STRONG.SYS desc[UR12][R66.64], R32 ;  /* 0x000000204200d986 */ /* 0x0005e2000c11510c */
[----:B------:R-:W-:-:S13]  /*47a0*/  ISETP.NE.AND P5, PT, R7, RZ, PT ;  /* 0x000000ff0700720c */ /* 0x000fda0003fa5270 */
[----:B--2---:R-:W-:Y:S05]  /*47b0*/  @P5 BRA `(.L_x_107) ;  /* 0x0000000400805947 */ /* 0x004fea0003800000 */
[----:B------:R-:W-:Y:S01]  /*47c0*/  ISETP.GE.AND P5, PT, R6, UR5, PT ;  /* 0x0000000506007c0c */ /* 0x000fe2000bfa6270 */
[----:B------:R-:W2:-:S12]  /*47d0*/  LDCU.64 UR8, c[0x4][0x8] ;  /* 0x01000100ff0877ac */ /* 0x000e980008000a00 */
[----:B------:R-:W-:Y:S05]  /*47e0*/  @P5 BRA `(.L_x_108) ;  /* 0x0000000000cc5947 */ /* 0x000fea0003800000 */
[----:B------:R-:W-:Y:S01]  /*47f0*/  BSSY B0, `(.L_x_109) ;  /* 0x000000e000007945 */ /* 0x000fe20003800000 */
[----:B-1----:R-:W-:-:S07]  /*4800*/  IMAD.MOV.U32 R25, RZ, RZ, R6 ;  /* 0x000000ffff197224 */ /* 0x002fce00078e0006 */
.L_x_112:
[----:B------:R-:W1:Y:S01]  /*4810*/  LDC.64 R22, c[0x4][RZ] ;  /* 0x01000000ff167b82 */ /* 0x000e620000000a00 */
[----:B------:R-:W-:Y:S01]  /*4820*/  BSSY B1, `(.L_x_110) ;  /* 0x0000009000017945 */ /* 0x000fe20003800000 */
[C---:B-1----:R-:W-:Y:S02]  /*4830*/  IADD3 R26, P6, PT, R25.reuse, R22, RZ ;  /* 0x00000016191a7210 */ /* 0x042fe40007fde0ff */
[----:B------:R-:W-:Y:S02]  /*4840*/  IADD3 R25, PT, PT, R25, UR6, RZ ;  /* 0x0000000619197c10 */ /* 0x000fe4000fffe0ff */
[----:B------:R-:W-:Y:S02]  /*4850*/  IADD3.X R27, PT, PT, RZ, R23, RZ, P6, !PT ;  /* 0x00000017ff1b7210 */ /* 0x000fe400037fe4ff */
[----:B------:R-:W-:-:S13]  /*4860*/  ISETP.GE.AND P5, PT, R25, UR5, PT ;  /* 0x0000000519007c0c */ /* 0x000fda000bfa6270 */
.L_x_111:
[----:B------:R-:W3:Y:S01]  /*4870*/  LDG.E.U8.STRONG.SYS R24, desc[UR12][R26.64] ;  /* 0x0000000c1a187981 */ /* 0x000ee2000c1f5100 */
[----:B------:R-:W-:Y:S05]  /*4880*/  YIELD ;  /* 0x0000000000007946 */ /* 0x000fea0003800000 */
[----:B---3--:R-:W-:-:S13]  /*4890*/  ISETP.NE.AND P6, PT, R24, 0x1, PT ;  /* 0x000000011800780c */ /* 0x008fda0003fc5270 */
[----:B------:R-:W-:Y:S05]  /*48a0*/  @P6 BRA `(.L_x_111) ;  /* 0xfffffffc00f06947 */ /* 0x000fea000383ffff */
[----:B--2---:R-:W-:Y:S05]  /*48b0*/  BSYNC B1 ;  /* 0x0000000000017941 */ /* 0x004fea0003800000 */
.L_x_110:
[----:B------:R-:W-:Y:S05]  /*48c0*/  @!P5 BRA `(.L_x_112) ;  /* 0xfffffffc00d0d947 */ /* 0x000fea000383ffff */
[----:B------:R-:W-:Y:S05]  /*48d0*/  BSYNC B0 ;  /* 0x0000000000007941 */ /* 0x000fea0003800000 */
.L_x_109:
[----:B------:R-:W-:Y:S01]  /*48e0*/  ISETP.NE.AND P6, PT, R21, RZ, PT ;  /* 0x000000ff1500720c */ /* 0x000fe20003fc5270 */
[----:B------:R-:W-:Y:S01]  /*48f0*/  BSSY.RECONVERGENT B0, `(.L_x_113) ;  /* 0x000000f000007945 */ /* 0x000fe20003800200 */
[----:B------:R-:W-:Y:S01]  /*4900*/  ISETP.GE.U32.AND P5, PT, R37, 0x3, PT ;  /* 0x000000032500780c */ /* 0x000fe20003fa6070 */
[----:B------:R-:W-:-:S10]  /*4910*/  IMAD.MOV.U32 R29, RZ, RZ, R6 ;  /* 0x000000ffff1d7224 */ /* 0x000fd400078e0006 */
[----:B------:R-:W-:Y:S05]  /*4920*/  @!P6 BRA `(.L_x_114) ;  /* 0x00000000002ce947 */ /* 0x000fea0003800000 */
[----:B------:R-:W-:Y:S01]  /*4930*/  MOV R24, R68 ;  /* 0x0000004400187202 */ /* 0x000fe20000000f00 */
[----:B------:R-:W-:Y:S01]  /*4940*/  IMAD.MOV.U32 R29, RZ, RZ, R13 ;  /* 0x000000ffff1d7224 */ /* 0x000fe200078e000d */
[----:B------:R-:W-:Y:S02]  /*4950*/  MOV R25, R69 ;  /* 0x0000004500197202 */ /* 0x000fe40000000f00 */
[----:B------:R-:W-:-:S03]  /*4960*/  ISETP.NE.AND P6, PT, R21, 0x1, PT ;  /* 0x000000011500780c */ /* 0x000fc60003fc5270 */
[----:B------:R1:W-:Y:S10]  /*4970*/  STG.E.U8.STRONG.SYS desc[UR12][R24.64], RZ ;  /* 0x000000ff18007986 */ /* 0x0003f4000c11510c */
[----:B-1----:R-:W-:Y:S05]  /*4980*/  @!P6 BRA `(.L_x_114) ;  /* 0x000000000014e947 */ /* 0x002fea0003800000 */
[----:B------:R-:W-:Y:S01]  /*4990*/  ISETP.NE.AND P6, PT, R21, 0x2, PT ;  /* 0x000000021500780c */ /* 0x000fe20003fc5270 */
[----:B------:R1:W-:Y:S01]  /*49a0*/  STG.E.U8.STRONG.SYS desc[UR12][R10.64], RZ ;  /* 0x000000ff0a007986 */ /* 0x0003e2000c11510c */
[----:B------:R-:W-:-:S11]  /*49b0*/  MOV R29, R20 ;  /* 0x00000014001d7202 */ /* 0x000fd60000000f00 */
[----:B------:R1:W-:Y:S01]  /*49c0*/  @P6 STG.E.U8.STRONG.SYS desc[UR12][R16.64], RZ ;  /* 0x000000ff10006986 */ /* 0x0003e2000c11510c */
[----:B------:R-:W-:-:S07]  /*49d0*/  @P6 MOV R29, R30 ;  /* 0x0000001e001d6202 */ /* 0x000fce0000000f00 */
.L_x_114:
[----:B------:R-:W-:Y:S05]  /*49e0*/  BSYNC.RECONVERGENT B0 ;  /* 0x0000000000007941 */ /* 0x000fea0003800200 */
.L_x_113:
[----:B------:R-:W-:Y:S05]  /*49f0*/  @!P5 BRA `(.L_x_108) ;  /* 0x000000000048d947 */ /* 0x000fea0003800000 */
.L_x_115:
[C---:B-1----:R-:W-:Y:S01]  /*4a00*/  VIADD R17, R29.reuse, UR6 ;  /* 0x000000061d117c36 */ /* 0x042fe20008000000 */
[----:B------:R-:W-:-:S04]  /*4a10*/  IADD3 R10, P6, PT, R29, R22, RZ ;  /* 0x000000161d0a7210 */ /* 0x000fc80007fde0ff */
[C---:B------:R-:W-:Y:S02]  /*4a20*/  IADD3 R25, PT, PT, R17.reuse, UR6, RZ ;  /* 0x0000000611197c10 */ /* 0x040fe4000fffe0ff */
[-C--:B------:R-:W-:Y:S02]  /*4a30*/  IADD3 R16, P5, PT, R17, R22.reuse, RZ ;  /* 0x0000001611107210 */ /* 0x080fe40007fbe0ff */
        /* <DEDUP_REMOVED lines=13> */
[----:B---3--:R-:W-:Y:S05]  /*4b10*/  @!P5 BRA `(.L_x_115) ;  /* 0xfffffffc00b8d947 */ /* 0x008fea000383ffff */
.L_x_108:
        /* <DEDUP_REMOVED lines=8> */
[----:B-1----:R-:W-:-:S09]  /*4ba0*/  MOV R16, R6 ;  /* 0x0000000600107202 */ /* 0x002fd20000000f00 */
[----:B------:R-:W-:Y:S05]  /*4bb0*/  @!P6 BRA `(.L_x_118) ;  /* 0x000000000028e947 */ /* 0x000fea0003800000 */
[----:B------:R-:W-:Y:S01]  /*4bc0*/  IMAD.MOV.U32 R10, RZ, RZ, 0x1 ;  /* 0x00000001ff0a7424 */ /* 0x000fe200078e00ff */
[----:B------:R-:W-:Y:S02]  /*4bd0*/  ISETP.NE.AND P6, PT, R21, 0x1, PT ;  /* 0x000000011500780c */ /* 0x000fe40003fc5270 */
[----:B------:R-:W-:Y:S02]  /*4be0*/  MOV R16, R13 ;  /* 0x0000000d00107202 */ /* 0x000fe40000000f00 */
[----:B------:R1:W-:Y:S09]  /*4bf0*/  STG.E.U8.STRONG.SYS desc[UR12][R14.64], R10 ;  /* 0x0000000a0e007986 */ /* 0x0003f2000c11510c */
[----:B------:R-:W-:Y:S05]  /*4c00*/  @!P6 BRA `(.L_x_118) ;  /* 0x000000000014e947 */ /* 0x000fea0003800000 */
[----:B------:R-:W-:Y:S01]  /*4c10*/  ISETP.NE.AND P6, PT, R21, 0x2, PT ;  /* 0x000000021500780c */ /* 0x000fe20003fc5270 */
[----:B------:R3:W-:Y:S01]  /*4c20*/  STG.E.U8.STRONG.SYS desc[UR12][R8.64], R10 ;  /* 0x0000000a08007986 */ /* 0x0007e2000c11510c */
[----:B------:R-:W-:-:S11]  /*4c30*/  MOV R16, R20 ;  /* 0x0000001400107202 */ /* 0x000fd60000000f00 */
[----:B------:R3:W-:Y:S01]  /*4c40*/  @P6 STG.E.U8.STRONG.SYS desc[UR12][R4.64], R10 ;  /* 0x0000000a04006986 */ /* 0x0007e2000c11510c */
[----:B------:R-:W-:-:S07]  /*4c50*/  @P6 IMAD.MOV.U32 R16, RZ, RZ, R30 ;  /* 0x000000ffff106224 */ /* 0x000fce00078e001e */
.L_x_118:
[----:B--2---:R-:W-:Y:S05]  /*4c60*/  BSYNC.RECONVERGENT B1 ;  /* 0x0000000000017941 */ /* 0x004fea0003800200 */
.L_x_117:
[----:B------:R-:W-:Y:S05]  /*4c70*/  @!P5 BRA `(.L_x_116) ;  /* 0x00000000004cd947 */ /* 0x000fea0003800000 */
.L_x_119:
[C---:B---34-:R-:W-:Y:S01]  /*4c80*/  IADD3 R8, PT, PT, R16.reuse, UR6, RZ ;  /* 0x0000000610087c10 */ /* 0x058fe2000fffe0ff */
[----:B------:R-:W-:Y:S01]  /*4c90*/  IMAD.MOV.U32 R13, RZ, RZ, 0x1 ;  /* 0x00000001ff0d7424 */ /* 0x000fe200078e00ff */
[----:B------:R-:W-:Y:S02]  /*4ca0*/  IADD3 R4, P6, PT, R16, UR8, RZ ;  /* 0x0000000810047c10 */ /* 0x000fe4000ffde0ff */
[C---:B-1----:R-:W-:Y:S02]  /*4cb0*/  IADD3 R10, PT, PT, R8.reuse, UR6, RZ ;  /* 0x00000006080a7c10 */ /* 0x042fe4000fffe0ff */
        /* <DEDUP_REMOVED lines=15> */
.L_x_116:
[----:B--2---:R-:W-:Y:S05]  /*4db0*/  BSYNC.RECONVERGENT B0 ;  /* 0x0000000000007941 */ /* 0x004fea0003800200 */
.L_x_107:
[----:B------:R-:W-:-:S13]  /*4dc0*/  ISETP.NE.AND P5, PT, R6, RZ, PT ;  /* 0x000000ff0600720c */ /* 0x000fda0003fa5270 */
[----:B------:R-:W-:Y:S05]  /*4dd0*/  @P5 BRA `(.L_x_120) ;  /* 0x0000000000145947 */ /* 0x000fea0003800000 */
.L_x_121:
[----:B---34-:R-:W2:Y:S01]  /*4de0*/  LDG.E.U8.STRONG.SYS R4, desc[UR12][R18.64] ;  /* 0x0000000c12047981 */ /* 0x018ea2000c1f5100 */
[----:B------:R-:W-:Y:S05]  /*4df0*/  YIELD ;  /* 0x0000000000007946 */ /* 0x000fea0003800000 */
[----:B--2---:R-:W-:-:S13]  /*4e00*/  ISETP.NE.AND P5, PT, R4, 0x1, PT ;  /* 0x000000010400780c */ /* 0x004fda0003fa5270 */
[----:B------:R-:W-:Y:S05]  /*4e10*/  @P5 BRA `(.L_x_121) ;  /* 0xfffffffc00f05947 */ /* 0x000fea000383ffff */
[----:B------:R2:W-:Y:S02]  /*4e20*/  STG.E.U8.STRONG.SYS desc[UR12][R18.64], RZ ;  /* 0x000000ff12007986 */ /* 0x0005e4000c11510c */
.L_x_120:
[----:B------:R-:W-:Y:S05]  /*4e30*/  WARPSYNC.ALL ;  /* 0x0000000000007948 */ /* 0x000fea0003800000 */
[----:B------:R-:W-:Y:S06]  /*4e40*/  BAR.SYNC.DEFER_BLOCKING 0x0 ;  /* 0x0000000000007b1d */ /* 0x000fec0000010000 */
[----:B------:R-:W-:Y:S06]  /*4e50*/  MEMBAR.SC.GPU ;  /* 0x0000000000007992 */ /* 0x000fec0000002000 */
[----:B------:R-:W-:-:S00]  /*4e60*/  ERRBAR ;  /* 0x00000000000079ab */ /* 0x000fc00000000000 */
[----:B------:R-:W-:Y:S06]  /*4e70*/  CGAERRBAR ;  /* 0x00000000000075ab */ /* 0x000fec0000000000 */
[----:B------:R-:W-:Y:S01]  /*4e80*/  CCTL.IVALL ;  /* 0x00000000ff00798f */ /* 0x000fe20002000000 */
[----:B------:R-:W-:-:S04]  /*4e90*/  UIADD3 UR4, UPT, UPT, UR4, 0x1, URZ ;  /* 0x0000000104047890 */ /* 0x000fc8000fffe0ff */
[----:B------:R-:W-:-:S09]  /*4ea0*/  UISETP.NE.AND UP0, UPT, UR4, 0x8, UPT ;  /* 0x000000080400788c */ /* 0x000fd2000bf05270 */
[----:B------:R-:W-:Y:S05]  /*4eb0*/  BRA.U UP0, `(.L_x_122) ;  /* 0xffffffdd00b47547 */ /* 0x000fea000b83ffff */
[----:B------:R-:W-:Y:S01]  /*4ec0*/  HFMA2 R7, -RZ, RZ, 0, 3.5762786865234375e-07 ;  /* 0x00000006ff077431 */ /* 0x000fe200000001ff */
[----:B---34-:R-:W-:Y:S01]  /*4ed0*/  LEA R5, R12, R3, 0x2 ;  /* 0x000000030c057211 */ /* 0x018fe200078e10ff */
[----:B------:R-:W-:Y:S01]  /*4ee0*/  VIADD R4, R39, 0xfffffffd ;  /* 0xfffffffd27047836 */ /* 0x000fe20000000000 */
[C---:B------:R-:W-:Y:S01]  /*4ef0*/  ISETP.NE.AND P6, PT, R2.reuse, RZ, PT ;  /* 0x000000ff0200720c */ /* 0x040fe20003fc5270 */
[----:B------:R-:W-:Y:S01]  /*4f00*/  HFMA2 R59, -RZ, RZ, 0, 0 ;  /* 0x00000000ff3b7431 */ /* 0x000fe200000001ff */
[C---:B------:R-:W-:Y:S01]  /*4f10*/  ISETP.GE.U32.AND P5, PT, R2.reuse, 0x2, PT ;  /* 0x000000020200780c */ /* 0x040fe20003fa6070 */
[----:B------:R-:W-:Y:S01]  /*4f20*/  IMAD R5, R5, 0x480, RZ ;  /* 0x0000048005057824 */ /* 0x000fe200078e02ff */
[----:B------:R-:W-:Y:S02]  /*4f30*/  CS2R R64, SRZ ;  /* 0x0000000000407805 */ /* 0x000fe4000001ff00 */
[----:B------:R-:W-:Y:S02]  /*4f40*/  CS2R R62, SRZ ;  /* 0x00000000003e7805 */ /* 0x000fe4000001ff00 */
[----:B------:R-:W-:Y:S01]  /*4f50*/  SEL R39, R39, R4, !P5 ;  /* 0x0000000427277207 */ /* 0x000fe20006800000 */
[----:B------:R-:W-:Y:S01]  /*4f60*/  IMAD R7, R2, R7, -0x6 ;  /* 0xfffffffa02077424 */ /* 0x000fe200078e0207 */
[----:B------:R-:W-:Y:S01]  /*4f70*/  IADD3 R56, PT, PT, R56, R5, RZ ;  /* 0x0000000538387210 */ /* 0x000fe20007ffe0ff */
[----:B------:R-:W-:Y:S01]  /*4f80*/  IMAD.MOV.U32 R4, RZ, RZ, RZ ;  /* 0x000000ffff047224 */ /* 0x000fe200078e00ff */
[----:B------:R-:W-:-:S02]  /*4f90*/  MOV R61, RZ ;  /* 0x000000ff003d7202 */ /* 0x000fc40000000f00 */
[----:B------:R-:W-:Y:S02]  /*4fa0*/  CS2R R8, SRZ ;  /* 0x0000000000087805 */ /* 0x000fe4000001ff00 */
[----:B------:R-:W-:Y:S02]  /*4fb0*/  SEL R6, R7, 0x3, P6 ;  /* 0x0000000307067807 */ /* 0x000fe40003000000 */
[----:B-1----:R-:W-:Y:S02]  /*4fc0*/  CS2R R10, SRZ ;  /* 0x00000000000a7805 */ /* 0x002fe4000001ff00 */
[----:B------:R-:W-:Y:S02]  /*4fd0*/  CS2R R24, SRZ ;  /* 0x0000000000187805 */ /* 0x000fe4000001ff00 */
[----:B------:R-:W-:Y:S02]  /*4fe0*/  CS2R R26, SRZ ;  /* 0x00000000001a7805 */ /* 0x000fe4000001ff00 */
[----:B------:R-:W-:Y:S01]  /*4ff0*/  IADD3 R7, PT, PT, R6, R5, RZ ;  /* 0x0000000506077210 */ /* 0x000fe20007ffe0ff */
[----:B------:R-:W-:Y:S01]  /*5000*/  IMAD R5, R39, 0x3, R56 ;  /* 0x0000000327057824 */ /* 0x000fe200078e0238 */
[----:B------:R-:W-:-:S02]  /*5010*/  CS2R R56, SRZ ;  /* 0x0000000000387805 */ /* 0x000fc4000001ff00 */
[----:B------:R-:W-:Y:S02]  /*5020*/  CS2R R28, SRZ ;  /* 0x00000000001c7805 */ /* 0x000fe4000001ff00 */
[----:B------:R-:W-:Y:S01]  /*5030*/  CS2R R30, SRZ ;  /* 0x00000000001e7805 */ /* 0x000fe2000001ff00 */
[----:B------:R-:W-:Y:S01]  /*5040*/  IMAD R66, R54, 0x240, R7 ;  /* 0x0000024036427824 */ /* 0x000fe200078e0207 */
[----:B------:R-:W-:Y:S02]  /*5050*/  CS2R R6, SRZ ;  /* 0x0000000000067805 */ /* 0x000fe4000001ff00 */
[----:B------:R-:W-:Y:S02]  /*5060*/  CS2R R32, SRZ ;  /* 0x0000000000207805 */ /* 0x000fe4000001ff00 */
[----:B------:R-:W-:Y:S02]  /*5070*/  CS2R R34, SRZ ;  /* 0x0000000000227805 */ /* 0x000fe4000001ff00 */
[----:B------:R-:W-:-:S02]  /*5080*/  CS2R R36, SRZ ;  /* 0x0000000000247805 */ /* 0x000fc4000001ff00 */
[----:B------:R-:W-:Y:S02]  /*5090*/  CS2R R38, SRZ ;  /* 0x0000000000267805 */ /* 0x000fe4000001ff00 */
[----:B------:R-:W-:-:S07]  /*50a0*/  CS2R R40, SRZ ;  /* 0x0000000000287805 */ /* 0x000fce000001ff00 */
.L_x_129:
[----:B------:R-:W-:Y:S04]  /*50b0*/  BSSY.RECONVERGENT B0, `(.L_x_123) ;  /* 0x000001c000007945 */ /* 0x000fe80003800200 */
[----:B------:R-:W-:Y:S05]  /*50c0*/  @!P4 BRA `(.L_x_124) ;  /* 0x000000000068c947 */ /* 0x000fea0003800000 */
[----:B------:R-:W1:Y:S01]  /*50d0*/  S2R R2, SR_TID.X ;  /* 0x0000000000027919 */ /* 0x000e620000002100 */
[----:B------:R-:W-:Y:S01]  /*50e0*/  MOV R14, 0x400 ;  /* 0x00000400000e7802 */ /* 0x000fe20000000f00 */
[----:B------:R-:W3:Y:S01]  /*50f0*/  S2R R13, SR_TID.Z ;  /* 0x00000000000d7919 */ /* 0x000ee20000002300 */
[----:B------:R-:W4:Y:S01]  /*5100*/  S2R R15, SR_CgaCtaId ;  /* 0x00000000000f7919 */ /* 0x000f220000008800 */
[----:B-1----:R-:W-:-:S04]  /*5110*/  IMAD R12, R3, 0x4, R2 ;  /* 0x00000004030c7824 */ /* 0x002fc800078e0202 */
[----:B---3--:R-:W-:Y:S01]  /*5120*/  IMAD R12, R13, 0xd, R12 ;  /* 0x0000000d0d0c7824 */ /* 0x008fe200078e020c */
[----:B----4-:R-:W-:-:S04]  /*5130*/  LEA R13, R15, R14, 0x18 ;  /* 0x0000000e0f0d7211 */ /* 0x010fc800078ec0ff */
[----:B------:R-:W-:Y:S01]  /*5140*/  LEA R17, R12, R13, 0x2 ;  /* 0x0000000d0c117211 */ /* 0x000fe200078e10ff */
[----:B------:R-:W-:Y:S06]  /*5150*/  @!P2 BRA `(.L_x_125) ;  /* 0x000000000028a947 */ /* 0x000fec0003800000 */
[----:B------:R-:W-:Y:S01]  /*5160*/  BSSY.RECONVERGENT B1, `(.L_x_126) ;  /* 0x0000007000017945 */ /* 0x000fe20003800200 */
[----:B------:R-:W-:-:S03]  /*5170*/  MOV R12, RZ ;  /* 0x000000ff000c7202 */ /* 0x000fc60000000f00 */
[----:B------:R-:W-:Y:S05]  /*5180*/  @P3 BRA `(.L_x_127) ;  /* 0x0000000000103947 */ /* 0x000fea0003800000 */
[----:B------:R-:W1:Y:S01]  /*5190*/  LDC.64 R12, c[0x0][0x380] ;  /* 0x0000e000ff0c7b82 */ /* 0x000e620000000a00 */
[----:B------:R-:W-:-:S04]  /*51a0*/  IMAD R15, R4, 0x1000, R0 ;  /* 0x00001000040f7824 */ /* 0x000fc800078e0200 */
[----:B-1----:R-:W-:-:S06]  /*51b0*/  IMAD.WIDE R12, R15, 0x4, R12 ;  /* 0x000000040f0c7825 */ /* 0x002fcc00078e020c */
[----:B------:R1:W5:Y:S02]  /*51c0*/  LDG.E R12, desc[UR12][R12.64] ;  /* 0x0000000c0c0c7981 */ /* 0x000364000c1e1900 */
.L_x_127:
[----:B------:R-:W-:Y:S05]  /*51d0*/  BSYNC.RECONVERGENT B1 ;  /* 0x0000000000017941 */ /* 0x000fea0003800200 */
.L_x_126:
[----:B-----5:R3:W-:Y:S01]  /*51e0*/  STS [R17], R12 ;  /* 0x0000000c11007388 */ /* 0x0207e20000000800 */
[----:B------:R-:W-:Y:S05]  /*51f0*/  BRA `(.L_x_124) ;  /* 0x00000000001c7947 */ /* 0x000fea0003800000 */
.L_x_125:
[----:B------:R-:W-:Y:S02]  /*5200*/  LEA R13, R60, R58, 0x3 ;  /* 0x0000003a3c0d7211 */ /* 0x000fe400078e18ff */
[----:B------:R-:W-:-:S03]  /*5210*/  IADD3 R14, PT, PT, R14, 0x490, RZ ;  /* 0x000004900e0e7810 */ /* 0x000fc60007ffe0ff */
[----:B------:R-:W-:Y:S01]  /*5220*/  IMAD R12, R4, 0x41, R13 ;  /* 0x00000041040c7824 */ /* 0x000fe200078e020d */
[----:B------:R-:W-:-:S05]  /*5230*/  LEA R15, R15, R14, 0x18 ;  /* 0x0000000e0f0f7211 */ /* 0x000fca00078ec0ff */
[----:B------:R-:W-:-:S06]  /*5240*/  IMAD R12, R12, 0x4, R15 ;  /* 0x000000040c0c7824 */ /* 0x000fcc00078e020f */
[----:B------:R-:W1:Y:S04]  /*5250*/  LDS R12, [R12+-0x4] ;  /* 0xfffffc000c0c7984 */ /* 0x000e680000000800 */
[----:B-1----:R1:W-:Y:S02]  /*5260*/  STS [R17], R12 ;  /* 0x0000000c11007388 */ /* 0x0023e40000000800 */
.L_x_124:
[----:B------:R-:W-:Y:S05]  /*5270*/  BSYNC.RECONVERGENT B0 ;  /* 0x0000000000007941 */ /* 0x000fea0003800200 */
.L_x_123:
[----:B-1----:R-:W1:Y:S01]  /*5280*/  S2R R13, SR_CgaCtaId ;  /* 0x00000000000d7919 */ /* 0x002e620000008800 */
[----:B---3--:R-:W-:Y:S01]  /*5290*/  MOV R12, 0x400 ;  /* 0x00000400000c7802 */ /* 0x008fe20000000f00 */
[----:B------:R-:W-:Y:S01]  /*52a0*/  IMAD R43, R3, 0xa, R2 ;  /* 0x0000000a032b7824 */ /* 0x000fe200078e0202 */
[----:B------:R-:W-:Y:S01]  /*52b0*/  UMOV UR4, 0x50 ;  /* 0x0000005000047882 */ /* 0x000fe20000000000 */
[----:B------:R-:W3:Y:S01]  /*52c0*/  S2R R42, SR_TID.Z ;  /* 0x00000000002a7919 */ /* 0x000ee20000002300 */
[----:B------:R-:W-:Y:S01]  /*52d0*/  IADD3 R14, PT, PT, R12, 0x190, RZ ;  /* 0x000001900c0e7810 */ /* 0x000fe20007ffe0ff */
[C---:B------:R-:W-:Y:S02]  /*52e0*/  IMAD R44, R4.reuse, 0x9, R5 ;  /* 0x00000009042c7824 */ /* 0x040fe400078e0205 */
[----:B------:R-:W-:Y:S01]  /*52f0*/  IMAD R45, R4, 0x9, R66 ;  /* 0x00000009042d7824 */ /* 0x000fe200078e0242 */
[C---:B-1----:R-:W-:Y:S02]  /*5300*/  LEA R12, R13.reuse, R12, 0x18 ;  /* 0x0000000c0d0c7211 */ /* 0x042fe400078ec0ff */
[----:B------:R-:W-:-:S02]  /*5310*/  LEA R13, R13, R14, 0x18 ;  /* 0x0000000e0d0d7211 */ /* 0x000fc400078ec0ff */
[----:B------:R-:W-:-:S03]  /*5320*/  LEA R43, R43, R12, 0x3 ;  /* 0x0000000c2b2b7211 */ /* 0x000fc600078e18ff */
[----:B---3--:R-:W-:-:S07]  /*5330*/  IMAD R46, R42, 0x60, R13 ;  /* 0x000000602a2e7824 */ /* 0x008fce00078e020d */
.L_x_128:
[----:B------:R-:W1:Y:S08]  /*5340*/  @!P0 LDC.64 R14, c[0x0][0x388] ;  /* 0x0000e200ff0e8b82 */ /* 0x000e700000000a00 */
[----:B------:R-:W3:Y:S01]  /*5350*/  @!P1 LDC.64 R12, c[0x0][0x388] ;  /* 0x0000e200ff0c9b82 */ /* 0x000ee20000000a00 */
[----:B-1----:R-:W-:-:S06]  /*5360*/  @!P0 IMAD.WIDE.U32 R14, R44, 0x4, R14 ;  /* 0x000000042c0e8825 */ /* 0x002fcc00078e000e */
[----:B------:R-:W4:Y:S01]  /*5370*/  @!P0 LDG.E.CONSTANT R14, desc[UR12][R14.64] ;  /* 0x0000000c0e0e8981 */ /* 0x000f22000c1e9900 */
[C---:B---3--:R-:W-:Y:S01]  /*5380*/  @!P1 IMAD.WIDE.U32 R12, R45.reuse, 0x4, R12 ;  /* 0x000000042d0c9825 */ /* 0x048fe200078e000c */
[----:B------:R-:W-:Y:S06]  /*5390*/  BAR.SYNC.DEFER_BLOCKING 0x0 ;  /* 0x0000000000007b1d */ /* 0x000fec0000010000 */
[----:B------:R-:W3:Y:S01]  /*53a0*/  @!P1 LDG.E.CONSTANT R12, desc[UR12][R12.64] ;  /* 0x0000000c0c0c9981 */ /* 0x000ee2000c1e9900 */
[----:B------:R-:W-:Y:S01]  /*53b0*/  VIADD R44, R44, 0x1 ;  /* 0x000000012c2c7836 */ /* 0x000fe20000000000 */
[----:B------:R-:W-:-:S02]  /*53c0*/  IADD3 R45, PT, PT, R45, 0x1, RZ ;  /* 0x000000012d2d7810 */ /* 0x000fc40007ffe0ff */
[----:B----4-:R-:W-:Y:S04]  /*53d0*/  @!P0 STS [R55], R14 ;  /* 0x0000000e37008388 */ /* 0x010fe80000000800 */
        /* <DEDUP_REMOVED lines=10> */
[----:B0-2---:R-:W0:Y:S04]  /*5480*/  LDS.128 R16, [R46] ;  /* 0x000000002e107984 */ /* 0x005e280000000c00 */
[----:B------:R-:W1:Y:S04]  /*5490*/  LDS.128 R20, [R46+0x10] ;  /* 0x000010002e147984 */ /* 0x000e680000000c00 */
[----:B------:R-:W2:Y:S01]  /*54a0*/  LDS.128 R12, [R46+0x20] ;  /* 0x000020002e0c7984 */ /* 0x000ea20000000c00 */
[-C--:B0-----:R-:W-:Y:S01]  /*54b0*/  FFMA R61, R47, R19.reuse, R61 ;  /* 0x000000132f3d7223 */ /* 0x081fe2000000003d */
[-C--:B------:R-:W-:Y:S01]  /*54c0*/  FFMA R59, R48, R19.reuse, R59 ;  /* 0x00000013303b7223 */ /* 0x080fe2000000003b */
[CC--:B------:R-:W-:Y:S01]  /*54d0*/  FFMA R57, R49.reuse, R19.reuse, R57 ;  /* 0x0000001331397223 */ /* 0x0c0fe20000000039 */
[C---:B------:R-:W-:Y:S01]  /*54e0*/  FFMA R19, R50.reuse, R19, R56 ;  /* 0x0000001332137223 */ /* 0x040fe20000000038 */
[-C--:B-1----:R-:W-:Y:S01]  /*54f0*/  FFMA R61, R49, R20.reuse, R61 ;  /* 0x00000014313d7223 */ /* 0x082fe2000000003d */
        /* <DEDUP_REMOVED lines=15> */
[-C--:B--2---:R-:W-:Y:S01]  /*55f0*/  FFMA R21, R47, R13.reuse, R10 ;  /* 0x0000000d2f157223 */ /* 0x084fe2000000000a */
[-C--:B------:R-:W-:Y:S01]  /*5600*/  FFMA R11, R48, R13.reuse, R11 ;  /* 0x0000000d300b7223 */ /* 0x080fe2000000000b */
[-C--:B------:R-:W-:Y:S01]  /*5610*/  FFMA R24, R49, R13.reuse, R24 ;  /* 0x0000000d31187223 */ /* 0x080fe20000000018 */
[C---:B------:R-:W-:Y:S01]  /*5620*/  FFMA R25, R50.reuse, R13, R25 ;  /* 0x0000000d32197223 */ /* 0x040fe20000000019 */
        /* <DEDUP_REMOVED lines=17> */
[----:B------:R-:W0:Y:S01]  /*5740*/  LDS.128 R16, [R46+0x30] ;  /* 0x000030002e107984 */ /* 0x000e220000000c00 */
[-C--:B------:R-:W-:Y:S01]  /*5750*/  FFMA R7, R52, R12.reuse, R7 ;  /* 0x0000000c34077223 */ /* 0x080fe20000000007 */
[-C--:B------:R-:W-:Y:S01]  /*5760*/  FFMA R8, R53, R12.reuse, R8 ;  /* 0x0000000c35087223 */ /* 0x080fe20000000008 */
[----:B------:R-:W-:Y:S01]  /*5770*/  FFMA R9, R54, R12, R9 ;  /* 0x0000000c36097223 */ /* 0x000fe20000000009 */
[----:B------:R-:W1:Y:S01]  /*5780*/  LDS.128 R20, [R46+0x40] ;  /* 0x000040002e147984 */ /* 0x000e620000000c00 */
[-C--:B------:R-:W-:Y:S01]  /*5790*/  FFMA R10, R51, R15.reuse, R10 ;  /* 0x0000000f330a7223 */ /* 0x080fe2000000000a */
[-C--:B------:R-:W-:Y:S01]  /*57a0*/  FFMA R11, R52, R15.reuse, R11 ;  /* 0x0000000f340b7223 */ /* 0x080fe2000000000b */
[-C--:B------:R-:W-:Y:S01]  /*57b0*/  FFMA R24, R53, R15.reuse, R24 ;  /* 0x0000000f35187223 */ /* 0x080fe20000000018 */
[----:B------:R-:W-:-:S02]  /*57c0*/  FFMA R25, R54, R15, R25 ;  /* 0x0000000f36197223 */ /* 0x000fc40000000019 */
[----:B------:R-:W2:Y:S01]  /*57d0*/  LDS.128 R12, [R46+0x50] ;  /* 0x000050002e0c7984 */ /* 0x000ea20000000c00 */
[----:B------:R-:W-:-:S04]  /*57e0*/  UIADD3 UR4, UPT, UPT, UR4, 0x4, URZ ;  /* 0x0000000404047890 */ /* 0x000fc8000fffe0ff */
[----:B------:R-:W-:Y:S01]  /*57f0*/  UISETP.NE.AND UP0, UPT, UR4, 0x5c, UPT ;  /* 0x0000005c0400788c */ /* 0x000fe2000bf05270 */
[-C--:B0-----:R-:W-:Y:S01]  /*5800*/  FFMA R26, R47, R16.reuse, R26 ;  /* 0x000000102f1a7223 */ /* 0x081fe2000000001a */
[-C--:B------:R-:W-:Y:S01]  /*5810*/  FFMA R27, R48, R16.reuse, R27 ;  /* 0x00000010301b7223 */ /* 0x080fe2000000001b */
[-C--:B------:R-:W-:Y:S01]  /*5820*/  FFMA R28, R49, R16.reuse, R28 ;  /* 0x00000010311c7223 */ /* 0x080fe2000000001c */
[----:B------:R-:W-:Y:S01]  /*5830*/  FFMA R29, R50, R16, R29 ;  /* 0x00000010321d7223 */ /* 0x000fe2000000001d */
[CC--:B------:R-:W-:Y:S01]  /*5840*/  FFMA R67, R47.reuse, R19.reuse, R30 ;  /* 0x000000132f437223 */ /* 0x0c0fe2000000001e */
[-C--:B-1----:R-:W-:Y:S01]  /*5850*/  FFMA R34, R47, R22.reuse, R34 ;  /* 0x000000162f227223 */ /* 0x082fe20000000022 */
[CC--:B------:R-:W-:Y:S01]  /*5860*/  FFMA R31, R48.reuse, R19.reuse, R31 ;  /* 0x00000013301f7223 */ /* 0x0c0fe2000000001f */
[C---:B------:R-:W-:Y:S01]  /*5870*/  FFMA R32, R49.reuse, R19, R32 ;  /* 0x0000001331207223 */ /* 0x040fe20000000020 */
[CC--:B------:R-:W-:Y:S01]  /*5880*/  FFMA R35, R48.reuse, R22.reuse, R35 ;  /* 0x0000001630237223 */ /* 0x0c0fe20000000023 */
[-C--:B------:R-:W-:Y:S01]  /*5890*/  FFMA R36, R49, R22.reuse, R36 ;  /* 0x0000001631247223 */ /* 0x080fe20000000024 */
[-C--:B--2---:R-:W-:Y:S01]  /*58a0*/  FFMA R47, R47, R13.reuse, R38 ;  /* 0x0000000d2f2f7223 */ /* 0x084fe20000000026 */
[-C--:B------:R-:W-:Y:S01]  /*58b0*/  FFMA R39, R48, R13.reuse, R39 ;  /* 0x0000000d30277223 */ /* 0x080fe20000000027 */
[C---:B------:R-:W-:Y:S01]  /*58c0*/  FFMA R40, R49.reuse, R13, R40 ;  /* 0x0000000d31287223 */ /* 0x040fe20000000028 */
[C---:B------:R-:W-:Y:S01]  /*58d0*/  FFMA R19, R50.reuse, R19, R33 ;  /* 0x0000001332137223 */ /* 0x040fe20000000021 */
[C---:B------:R-:W-:Y:S01]  /*58e0*/  FFMA R37, R50.reuse, R22, R37 ;  /* 0x0000001632257223 */ /* 0x040fe20000000025 */
[C---:B------:R-:W-:Y:S01]  /*58f0*/  FFMA R13, R50.reuse, R13, R41 ;  /* 0x0000000d320d7223 */ /* 0x040fe20000000029 */
[-C--:B------:R-:W-:Y:S01]  /*5900*/  FFMA R33, R49, R17.reuse, R26 ;  /* 0x0000001131217223 */ /* 0x080fe2000000001a */
[-C--:B------:R-:W-:Y:S01]  /*5910*/  FFMA R27, R50, R17.reuse, R27 ;  /* 0x00000011321b7223 */ /* 0x080fe2000000001b */
[-C--:B------:R-:W-:Y:S01]  /*5920*/  FFMA R28, R51, R17.reuse, R28 ;  /* 0x00000011331c7223 */ /* 0x080fe2000000001c */
[----:B------:R-:W-:Y:S01]  /*5930*/  FFMA R29, R52, R17, R29 ;  /* 0x00000011341d7223 */ /* 0x000fe2000000001d */
[-C--:B------:R-:W-:Y:S01]  /*5940*/  FFMA R17, R49, R23.reuse, R34 ;  /* 0x0000001731117223 */ /* 0x080fe20000000022 */
[CC--:B------:R-:W-:Y:S01]  /*5950*/  FFMA R35, R50.reuse, R23.reuse, R35 ;  /* 0x0000001732237223 */ /* 0x0c0fe20000000023 */
[-C--:B------:R-:W-:Y:S01]  /*5960*/  FFMA R36, R51, R23.reuse, R36 ;  /* 0x0000001733247223 */ /* 0x080fe20000000024 */
[-C--:B------:R-:W-:Y:S01]  /*5970*/  FFMA R30, R49, R20.reuse, R67 ;  /* 0x00000014311e7223 */ /* 0x080fe20000000043 */
        /* <DEDUP_REMOVED lines=28> */
[----:B------:R-:W0:Y:S01]  /*5b40*/  S2UR UR4, SR_CTAID.Y ;  /* 0x00000000000479c3 */ /* 0x000e220000002600 */
[----:B------:R-:W1:Y:S07]  /*5b50*/  S2R R13, SR_TID.X ;  /* 0x00000000000d7919 */ /* 0x000e6e0000002100 */
[----:B------:R-:W2:Y:S08]  /*5b60*/  S2UR UR5, SR_CTAID.X ;  /* 0x00000000000579c3 */ /* 0x000eb00000002500 */
[----:B------:R-:W3:Y:S01]  /*5b70*/  LDC.64 R4, c[0x0][0x390] ;  /* 0x0000e400ff047b82 */ /* 0x000ee20000000a00 */
[----:B0-----:R-:W-:-:S05]  /*5b80*/  LEA R42, R42, UR4, 0x6 ;  /* 0x000000042a2a7c11 */ /* 0x001fca000f8e30ff */
[----:B------:R-:W-:-:S05]  /*5b90*/  IMAD R42, R42, 0x4, R3 ;  /* 0x000000042a2a7824 */ /* 0x000fca00078e0203 */
[----:B--2---:R-:W-:-:S04]  /*5ba0*/  LEA R42, R42, UR5, 0x4 ;  /* 0x000000052a2a7c11 */ /* 0x004fc8000f8e20ff */
[----:B-1----:R-:W-:-:S04]  /*5bb0*/  LEA R3, R42, R13, 0x2 ;  /* 0x0000000d2a037211 */ /* 0x002fc800078e10ff */
[----:B------:R-:W-:-:S05]  /*5bc0*/  SHF.L.U32 R3, R3, 0x1, RZ ;  /* 0x0000000103037819 */ /* 0x000fca00000006ff */
[----:B---3--:R-:W-:-:S05]  /*5bd0*/  IMAD.WIDE R4, R3, 0x4, R4 ;  /* 0x0000000403047825 */ /* 0x008fca00078e0204 */
[----:B------:R-:W-:Y:S04]  /*5be0*/  STG.E desc[UR12][R4.64], R65 ;  /* 0x0000004104007986 */ /* 0x000fe8000c10190c */
        /* <DEDUP_REMOVED lines=30> */
[----:B------:R-:W-:Y:S01]  /*5dd0*/  STG.E desc[UR12][R4.64+0x1c104], R41 ;  /* 0x01c1042904007986 */ /* 0x000fe2000c10190c */
[----:B------:R-:W-:Y:S05]  /*5de0*/  EXIT ;  /* 0x000000000000794d */ /* 0x000fea0003800000 */
.L_x_130:
        /* <DEDUP_REMOVED lines=9> */
.L_x_132:


//--------------------- .nv.shared._Z24conv_fused_common_kernelPfS_S_ --------------------------
	.section	.nv.shared._Z24conv_fused_common_kernelPfS_S_,"aw",@nobits
	.sectionflags	@""
	.align	4
.nv.shared._Z24conv_fused_common_kernelPfS_S_:
	.zero		2192


//--------------------- .nv.shared.reserved.0     --------------------------
	.section	.nv.shared.reserved.0,"aw",@nobits
	.weak		__nv_reservedSMEM_offset_0_alias
	.size		__nv_reservedSMEM_offset_0_alias, 0, 64
	.other		__nv_reservedSMEM_offset_0_alias,@"STO_CUDA_RESERVED_SHARED STV_DEFAULT"
__nv_reservedSMEM_offset_0_alias:
	.zero		0
	.zero		64


//--------------------- .nv.global                --------------------------
	.section	.nv.global,"aw",@nobits
.nv.global:
	.type		_ZZN34_INTERNAL_daba4bec_4_k_cu_f22819107BarrierEvE15global_state_in,@object
	.size		_ZZN34_INTERNAL_daba4bec_4_k_cu_f22819107BarrierEvE15global_state_in,(_ZZN34_INTERNAL_daba4bec_4_k_cu_f22819107BarrierEvE16global_state_out - _ZZN34_INTERNAL_daba4bec_4_k_cu_f22819107BarrierEvE15global_state_in)
_ZZN34_INTERNAL_daba4bec_4_k_cu_f22819107BarrierEvE15global_state_in:
	.zero		256
	.type		_ZZN34_INTERNAL_daba4bec_4_k_cu_f22819107BarrierEvE16global_state_out,@object
	.size		_ZZN34_INTERNAL_daba4bec_4_k_cu_f22819107BarrierEvE16global_state_out,(.L_1 - _ZZN34_INTERNAL_daba4bec_4_k_cu_f22819107BarrierEvE16global_state_out)
_ZZN34_INTERNAL_daba4bec_4_k_cu_f22819107BarrierEvE16global_state_out:
	.zero		256
.L_1:


//--------------------- .nv.shared._Z17conv_fused_kernelPfS_S_ --------------------------
	.section	.nv.shared._Z17conv_fused_kernelPfS_S_,"aw",@nobits
	.sectionflags	@""
	.align	4
.nv.shared._Z17conv_fused_kernelPfS_S_:
	.zero		18832


//--------------------- .nv.constant0._Z24conv_fused_common_kernelPfS_S_ --------------------------
	.section	.nv.constant0._Z24conv_fused_common_kernelPfS_S_,"a",@progbits
	.sectionflags	@""
	.align	4
.nv.constant0._Z24conv_fused_common_kernelPfS_S_:
	.zero		920


//--------------------- .nv.constant0._Z17conv_fused_kernelPfS_S_ --------------------------
	.section	.nv.constant0._Z17conv_fused_kernelPfS_S_,"a",@progbits
	.sectionflags	@""
	.align	4
.nv.constant0._Z17conv_fused_kernelPfS_S_:
	.zero		920


//--------------------- SYMBOLS --------------------------

	.type		.nv.reservedSmem.offset0,@object
	.size		.nv.reservedSmem.offset0,0x4
	.type		.nv.reservedSmem.cap,@object
	.size		.nv.reservedSmem.cap,0x4
